def gluon_wgmma(
    a_ptr,
    b_ptr,
    c_ptr,
    M,
    N,
    K,
    stride_am,
    stride_bk,
    stride_cm,
    BLOCK_M: gl.constexpr,
    BLOCK_N: gl.constexpr,
    BLOCK_K: gl.constexpr,
    DTYPE: gl.constexpr,
    A_LAYOUT: gl.constexpr,
    B_LAYOUT: gl.constexpr,
    C_LAYOUT: gl.constexpr,
    B_SHAPE: gl.constexpr,
    TRANS_B: gl.constexpr,
    NUM_BUFFERS: gl.constexpr,
    NUM_WARPS: gl.constexpr,
):
    a_desc = tma.make_tensor_descriptor(
        a_ptr, [M, K], [stride_am, 1], [BLOCK_M, BLOCK_K], A_LAYOUT
    )
    b_desc = tma.make_tensor_descriptor(
        b_ptr,
        [N, K] if TRANS_B else [K, N],
        [stride_bk, 1],
        B_SHAPE,
        B_LAYOUT,
    )
    c_desc = tma.make_tensor_descriptor(
        c_ptr, [M, N], [stride_cm, 1], [BLOCK_M, BLOCK_N], C_LAYOUT
    )

    a_bufs = gl.allocate_shared_memory(
        DTYPE, [NUM_BUFFERS, BLOCK_M, BLOCK_K], A_LAYOUT
    )
    b_bufs = gl.allocate_shared_memory(DTYPE, [NUM_BUFFERS] + B_SHAPE, B_LAYOUT)

    pid_m = gl.program_id(0)
    pid_n = gl.program_id(1)
    off_m = pid_m * BLOCK_M
    off_n = pid_n * BLOCK_N

    mma_layout: gl.constexpr = pick_wgmma_layout(DTYPE, BLOCK_M, BLOCK_N, NUM_WARPS)
    acc = warpgroup_mma_init(
        gl.zeros((BLOCK_M, BLOCK_N), dtype=gl.float32, layout=mma_layout)
    )

    bars = gl.allocate_shared_memory(
        gl.int64, [NUM_BUFFERS, 1], mbarrier.MBarrierLayout()
    )
    for i in gl.static_range(NUM_BUFFERS):
        mbarrier.init(bars.index(i), count=1)
    idx = 0
    phase = 0

    for k in range(0, K, BLOCK_K):
        a = a_bufs.index(idx)
        b = b_bufs.index(idx)
        bar = bars.index(idx)
        mbarrier.expect(bar, a_desc.block_type.nbytes + b_desc.block_type.nbytes)
        tma.async_copy_global_to_shared(a_desc, [off_m, k], bar, a)
        tma.async_copy_global_to_shared(
            b_desc, [off_n, k] if TRANS_B else [k, off_n], bar, b
        )
        mbarrier.wait(bar, phase=phase)

        if TRANS_B:
            b = b.permute((1, 0))
        acc = warpgroup_mma_wait(num_outstanding=0, deps=(acc,))
        acc = warpgroup_mma(a, b, acc, is_async=True)

        idx += 1
        if idx == NUM_BUFFERS:
            idx = 0
            phase ^= 1

    acc = warpgroup_mma_wait(num_outstanding=0, deps=(acc,))
    for i in gl.static_range(NUM_BUFFERS):
        mbarrier.invalidate(bars.index(i))

    c_smem = gl.allocate_shared_memory(DTYPE, [BLOCK_M, BLOCK_N], C_LAYOUT)
    c_smem.store(acc.to(DTYPE))
    fence_async_shared()
    tma.async_copy_shared_to_global(c_desc, [off_m, off_n], c_smem)
    tma.store_wait(pendings=0)

# config = {"BLOCK_K": 64, "BLOCK_M": 64, "BLOCK_N": 128, "arch": "sm_90", "dtype": "bf16", "num_buffers": 4, "num_warps": 8, "trans_b": 0}
# arch = sm_90


// ===== COMPILED SASS (sm_90a) =====

	.target	sm_90a

	.elftype	@"ET_EXEC"


//--------------------- .note.nv.tkinfo           --------------------------
	.section	.note.nv.tkinfo,"",@"SHT_NOTE"
	.sectionflags	@"SHF_NOTE_NV_TKINFO"
	.tkinfo
        /*0018*/ 	.word	0x00000002
        /*0030*/ 	.string	""
        /*0030*/ 	.string	"ptxas"
        /*0030*/ 	.string	"Cuda compilation tools, release 13.0, V13.0.88"
        /*0030*/ 	.string	"Build cuda_13.0.r13.0/compiler.36424714_0"
        /*0030*/ 	.string	"-v  -suppress-debug-info  -lineinfo  -arch sm_90a "



//--------------------- .note.nv.cuinfo           --------------------------
	.section	.note.nv.cuinfo,"",@"SHT_NOTE"
	.sectionflags	@"SHF_NOTE_NV_CUINFO"
        /*0018*/ 	.short	0x0002
        /*001a*/ 	.short	0x005a
        /*001c*/ 	.short	0x0082
	.zero		2


//--------------------- .nv.info                  --------------------------
	.section	.nv.info,"",@"SHT_CUDA_INFO"
	.align	4


	//----- nvinfo : EIATTR_REGCOUNT
	.align		4
        /*0000*/ 	.byte	0x04, 0x2f
        /*0002*/ 	.short	(.L_1 - .L_0)
	.align		4
.L_0:
        /*0004*/ 	.word	index@(gluon_wgmma)
        /*0008*/ 	.word	0x0000003a


	//----- nvinfo : EIATTR_FRAME_SIZE
	.align		4
.L_1:
        /*000c*/ 	.byte	0x04, 0x11
        /*000e*/ 	.short	(.L_3 - .L_2)
	.align		4
.L_2:
        /*0010*/ 	.word	index@(gluon_wgmma)
        /*0014*/ 	.word	0x00000000


	//----- nvinfo : EIATTR_MIN_STACK_SIZE
	.align		4
.L_3:
        /*0018*/ 	.byte	0x04, 0x12
        /*001a*/ 	.short	(.L_5 - .L_4)
	.align		4
.L_4:
        /*001c*/ 	.word	index@(gluon_wgmma)
        /*0020*/ 	.word	0x00000000
.L_5:


//--------------------- .nv.compat                --------------------------
	.section	.nv.compat,"",@"SHT_CUDA_COMPAT_INFO"
	.align	4
        /*0000*/ 	.byte	0x02, 0x09, 0x01, 0x00, 0x02, 0x02, 0x04, 0x00, 0x02, 0x05, 0x05, 0x00, 0x03, 0x07, 0x01, 0x01
        /*0010*/ 	.byte	0x02, 0x03, 0x03, 0x00, 0x02, 0x06, 0x01, 0x00, 0x04, 0x0b, 0x08, 0x00, 0x00, 0x00, 0x00, 0x00
        /*0020*/ 	.byte	0x00, 0x00, 0x00, 0x00


//--------------------- .nv.info.gluon_wgmma      --------------------------
	.section	.nv.info.gluon_wgmma,"",@"SHT_CUDA_INFO"
	.sectionflags	@""
	.align	4


	//----- nvinfo : EIATTR_CUDA_API_VERSION
	.align		4
        /*0000*/ 	.byte	0x04, 0x37
        /*0002*/ 	.short	(.L_7 - .L_6)
.L_6:
        /*0004*/ 	.word	0x00000082


	//----- nvinfo : EIATTR_KPARAM_INFO
	.align		4
.L_7:
        /*0008*/ 	.byte	0x04, 0x17
        /*000a*/ 	.short	(.L_9 - .L_8)
.L_8:
        /*000c*/ 	.word	0x00000000
        /*0010*/ 	.short	0x000a
        /*0012*/ 	.short	0x0048
        /*0014*/ 	.byte	0x00, 0xf4, 0x21, 0x00


	//----- nvinfo : EIATTR_KPARAM_INFO
	.align		4
.L_9:
        /*0018*/ 	.byte	0x04, 0x17
        /*001a*/ 	.short	(.L_11 - .L_10)
.L_10:
        /*001c*/ 	.word	0x00000000
        /*0020*/ 	.short	0x0009
        /*0022*/ 	.short	0x0040
        /*0024*/ 	.byte	0x00, 0xf4, 0x21, 0x00


	//----- nvinfo : EIATTR_KPARAM_INFO
	.align		4
.L_11:
        /*0028*/ 	.byte	0x04, 0x17
        /*002a*/ 	.short	(.L_13 - .L_12)
.L_12:
        /*002c*/ 	.word	0x00000000
        /*0030*/ 	.short	0x0008
        /*0032*/ 	.short	0x0038
        /*0034*/ 	.byte	0x00, 0xf0, 0x21, 0x00


	//----- nvinfo : EIATTR_KPARAM_INFO
	.align		4
.L_13:
        /*0038*/ 	.byte	0x04, 0x17
        /*003a*/ 	.short	(.L_15 - .L_14)
.L_14:
        /*003c*/ 	.word	0x00000000
        /*0040*/ 	.short	0x0007
        /*0042*/ 	.short	0x0030
        /*0044*/ 	.byte	0x00, 0xf0, 0x21, 0x00


	//----- nvinfo : EIATTR_KPARAM_INFO
	.align		4
.L_15:
        /*0048*/ 	.byte	0x04, 0x17
        /*004a*/ 	.short	(.L_17 - .L_16)
.L_16:
        /*004c*/ 	.word	0x00000000
        /*0050*/ 	.short	0x0006
        /*0052*/ 	.short	0x0028
        /*0054*/ 	.byte	0x00, 0xf0, 0x21, 0x00


	//----- nvinfo : EIATTR_KPARAM_INFO
	.align		4
.L_17:
        /*0058*/ 	.byte	0x04, 0x17
        /*005a*/ 	.short	(.L_19 - .L_18)
.L_18:
        /*005c*/ 	.word	0x00000000
        /*0060*/ 	.short	0x0005
        /*0062*/ 	.short	0x0020
        /*0064*/ 	.byte	0x00, 0xf0, 0x11, 0x00


	//----- nvinfo : EIATTR_KPARAM_INFO
	.align		4
.L_19:
        /*0068*/ 	.byte	0x04, 0x17
        /*006a*/ 	.short	(.L_21 - .L_20)
.L_20:
        /*006c*/ 	.word	0x00000000
        /*0070*/ 	.short	0x0004
        /*0072*/ 	.short	0x001c
        /*0074*/ 	.byte	0x00, 0xf0, 0x11, 0x00


	//----- nvinfo : EIATTR_KPARAM_INFO
	.align		4
.L_21:
        /*0078*/ 	.byte	0x04, 0x17
        /*007a*/ 	.short	(.L_23 - .L_22)
.L_22:
        /*007c*/ 	.word	0x00000000
        /*0080*/ 	.short	0x0003
        /*0082*/ 	.short	0x0018
        /*0084*/ 	.byte	0x00, 0xf0, 0x11, 0x00


	//----- nvinfo : EIATTR_KPARAM_INFO
	.align		4
.L_23:
        /*0088*/ 	.byte	0x04, 0x17
        /*008a*/ 	.short	(.L_25 - .L_24)
.L_24:
        /*008c*/ 	.word	0x00000000
        /*0090*/ 	.short	0x0002
        /*0092*/ 	.short	0x0010
        /*0094*/ 	.byte	0x00, 0xf4, 0x21, 0x00


	//----- nvinfo : EIATTR_KPARAM_INFO
	.align		4
.L_25:
        /*0098*/ 	.byte	0x04, 0x17
        /*009a*/ 	.short	(.L_27 - .L_26)
.L_26:
        /*009c*/ 	.word	0x00000000
        /*00a0*/ 	.short	0x0001
        /*00a2*/ 	.short	0x0008
        /*00a4*/ 	.byte	0x00, 0xf4, 0x21, 0x00


	//----- nvinfo : EIATTR_KPARAM_INFO
	.align		4
.L_27:
        /*00a8*/ 	.byte	0x04, 0x17
        /*00aa*/ 	.short	(.L_29 - .L_28)
.L_28:
        /*00ac*/ 	.word	0x00000000
        /*00b0*/ 	.short	0x0000
        /*00b2*/ 	.short	0x0000
        /*00b4*/ 	.byte	0x00, 0xf4, 0x21, 0x00


	//----- nvinfo : EIATTR_SPARSE_MMA_MASK
	.align		4
.L_29:
        /*00b8*/ 	.byte	0x03, 0x50
        /*00ba*/ 	.short	0x0000


	//----- nvinfo : EIATTR_MAXREG_COUNT
	.align		4
        /*00bc*/ 	.byte	0x03, 0x1b
        /*00be*/ 	.short	0x00ff


	//----- nvinfo : EIATTR_NUM_BARRIERS
	.align		4
        /*00c0*/ 	.byte	0x02, 0x4c
        /*00c2*/ 	.byte	0x01
	.zero		1


	//----- nvinfo : EIATTR_MERCURY_ISA_VERSION
	.align		4
        /*00c4*/ 	.byte	0x03, 0x5f
        /*00c6*/ 	.short	0x0101


	//----- nvinfo : EIATTR_INT_WARP_WIDE_INSTR_OFFSETS
	.align		4
        /*00c8*/ 	.byte	0x04, 0x31
        /*00ca*/ 	.short	(.L_31 - .L_30)


	//   ....[0]....
.L_30:
        /*00cc*/ 	.word	0x00001300


	//   ....[1]....
        /*00d0*/ 	.word	0x00001320


	//   ....[2]....
        /*00d4*/ 	.word	0x00001330


	//   ....[3]....
        /*00d8*/ 	.word	0x00001340


	//   ....[4]....
        /*00dc*/ 	.word	0x00001450


	//   ....[5]....
        /*00e0*/ 	.word	0x00001780


	//   ....[6]....
        /*00e4*/ 	.word	0x00001790


	//   ....[7]....
        /*00e8*/ 	.word	0x000017c0


	//   ....[8]....
        /*00ec*/ 	.word	0x00001830


	//   ....[9]....
        /*00f0*/ 	.word	0x00001da0


	//   ....[10]....
        /*00f4*/ 	.word	0x00001db0


	//----- nvinfo : EIATTR_COOP_GROUP_MASK_REGIDS
	.align		4
.L_31:
        /*00f8*/ 	.byte	0x04, 0x29
        /*00fa*/ 	.short	(.L_33 - .L_32)


	//   ....[0]....
.L_32:
        /*00fc*/ 	.word	0xffffffff


	//   ....[1]....
        /*0100*/ 	.word	0xffffffff


	//   ....[2]....
        /*0104*/ 	.word	0xffffffff


	//----- nvinfo : EIATTR_COOP_GROUP_INSTR_OFFSETS
	.align		4
.L_33:
        /*0108*/ 	.byte	0x04, 0x28
        /*010a*/ 	.short	(.L_35 - .L_34)


	//   ....[0]....
.L_34:
        /*010c*/ 	.word	0x00000150


	//   ....[1]....
        /*0110*/ 	.word	0x00000720


	//   ....[2]....
        /*0114*/ 	.word	0x00000cd0


	//----- nvinfo : EIATTR_MBARRIER_INSTR_OFFSETS
	.align		4
.L_35:
        /*0118*/ 	.byte	0x04, 0x39
        /*011a*/ 	.short	(.L_37 - .L_36)


	//   ....[0]....
.L_36:
        /*011c*/ 	.word	0x000014b0
        /*0120*/ 	.word	0x000000ff
        /*0124*/ 	.word	0x00018000
        /*0128*/ 	.short	0x0100
        /*012a*/ 	.byte	0x07
	.zero		1


	//   ....[1]....
        /*012c*/ 	.word	0x00001520
        /*0130*/ 	.word	0x000000ff
        /*0134*/ 	.word	0x00018008
        /*0138*/ 	.short	0x0100
        /*013a*/ 	.byte	0x07
	.zero		1


	//   ....[2]....
        /*013c*/ 	.word	0x00001550
        /*0140*/ 	.word	0x000000ff
        /*0144*/ 	.word	0x00018010
        /*0148*/ 	.short	0x0100
        /*014a*/ 	.byte	0x07
	.zero		1


	//   ....[3]....
        /*014c*/ 	.word	0x00001570
        /*0150*/ 	.word	0x000000ff
        /*0154*/ 	.word	0x00018018
        /*0158*/ 	.short	0x0100
        /*015a*/ 	.byte	0x07
	.zero		1


	//   ....[4]....
        /*015c*/ 	.word	0x000018c0
        /*0160*/ 	.word	0x000000ff
        /*0164*/ 	.word	0x00018000
        /*0168*/ 	.short	0x010a
        /*016a*/ 	.byte	0x05
	.zero		1


	//   ....[5]....
        /*016c*/ 	.word	0x00001c40
        /*0170*/ 	.word	0x000000ff
        /*0174*/ 	.word	0x00018000
        /*0178*/ 	.short	0x0108
        /*017a*/ 	.byte	0x07
	.zero		1


	//   ....[6]....
        /*017c*/ 	.word	0x00001d60
        /*0180*/ 	.word	0x000000ff
        /*0184*/ 	.word	0x00018008
        /*0188*/ 	.short	0x0108
        /*018a*/ 	.byte	0x07
	.zero		1


	//   ....[7]....
        /*018c*/ 	.word	0x00001de0
        /*0190*/ 	.word	0x000000ff
        /*0194*/ 	.word	0x00018010
        /*0198*/ 	.short	0x0108
        /*019a*/ 	.byte	0x07
	.zero		1


	//   ....[8]....
        /*019c*/ 	.word	0x00001e00
        /*01a0*/ 	.word	0x000000ff
        /*01a4*/ 	.word	0x00018018
        /*01a8*/ 	.short	0x0108
        /*01aa*/ 	.byte	0x07
	.zero		1


	//   ....[9]....
        /*01ac*/ 	.word	0x00001ed0
        /*01b0*/ 	.word	0x000000ff
        /*01b4*/ 	.word	0x00018000
        /*01b8*/ 	.short	0x010a
        /*01ba*/ 	.byte	0x05
	.zero		1


	//----- nvinfo : EIATTR_NUM_MBARRIERS
	.align		4
.L_37:
        /*01bc*/ 	.byte	0x03, 0x38
        /*01be*/ 	.short	0x0004


	//----- nvinfo : EIATTR_EXIT_INSTR_OFFSETS
	.align		4
        /*01c0*/ 	.byte	0x04, 0x1c
        /*01c2*/ 	.short	(.L_39 - .L_38)


	//   ....[0]....
.L_38:
        /*01c4*/ 	.word	0x00001ec0


	//----- nvinfo : EIATTR_REQNTID
	.align		4
.L_39:
        /*01c8*/ 	.byte	0x04, 0x10
        /*01ca*/ 	.short	(.L_41 - .L_40)
.L_40:
        /*01cc*/ 	.word	0x00000100
        /*01d0*/ 	.word	0x00000001
        /*01d4*/ 	.word	0x00000001


	//----- nvinfo : EIATTR_CRS_STACK_SIZE
	.align		4
.L_41:
        /*01d8*/ 	.byte	0x04, 0x1e
        /*01da*/ 	.short	(.L_43 - .L_42)
.L_42:
        /*01dc*/ 	.word	0x00000000


	//----- nvinfo : EIATTR_CBANK_PARAM_SIZE
	.align		4
.L_43:
        /*01e0*/ 	.byte	0x03, 0x19
        /*01e2*/ 	.short	0x0050


	//----- nvinfo : EIATTR_PARAM_CBANK
	.align		4
        /*01e4*/ 	.byte	0x04, 0x0a
        /*01e6*/ 	.short	(.L_45 - .L_44)
	.align		4
.L_44:
        /*01e8*/ 	.word	index@(.nv.constant0.gluon_wgmma)
        /*01ec*/ 	.short	0x0210
        /*01ee*/ 	.short	0x0050


	//----- nvinfo : EIATTR_SW_WAR
	.align		4
.L_45:
        /*01f0*/ 	.byte	0x04, 0x36
        /*01f2*/ 	.short	(.L_47 - .L_46)
.L_46:
        /*01f4*/ 	.word	0x00000008
.L_47:


//--------------------- .nv.callgraph             --------------------------
	.section	.nv.callgraph,"",@"SHT_CUDA_CALLGRAPH"
	.align	4
	.sectionentsize	8
	.align		4
        /*0000*/ 	.word	0x00000000
	.align		4
        /*0004*/ 	.word	0xffffffff
	.align		4
        /*0008*/ 	.word	0x00000000
	.align		4
        /*000c*/ 	.word	0xfffffffe
	.align		4
        /*0010*/ 	.word	0x00000000
	.align		4
        /*0014*/ 	.word	0xfffffffd
	.align		4
        /*0018*/ 	.word	0x00000000
	.align		4
        /*001c*/ 	.word	0xfffffffc


//--------------------- .text.gluon_wgmma         --------------------------
	.section	.text.gluon_wgmma,"ax",@progbits
	.align	128
        .global         gluon_wgmma
        .type           gluon_wgmma,@function
        .size           gluon_wgmma,(.L_x_52 - gluon_wgmma)
        .other          gluon_wgmma,@"STO_CUDA_ENTRY STV_DEFAULT"
gluon_wgmma:
.text.gluon_wgmma:
[----:B------:R-:W-:Y:S01]  /*0000*/  LDC R1, c[0x0][0x28] ;  /* 0x00000a00ff017b82 */ /* 0x000fe20000000800 */
[----:B------:R-:W1:Y:S07]  /*0010*/  S2R R0, SR_TID.X ;  /* 0x0000000000007919 */ /* 0x000e6e0000002100 */
[----:B------:R-:W2:Y:S01]  /*0020*/  S2UR UR4, SR_CgaCtaId ;  /* 0x00000000000479c3 */ /* 0x000ea20000008800 */
[----:B------:R-:W-:Y:S01]  /*0030*/  UMOV UR7, 0x400 ;  /* 0x0000040000077882 */ /* 0x000fe20000000000 */
[----:B------:R-:W-:Y:S01]  /*0040*/  ULDC UR6, c[0x0][0xc] ;  /* 0x0000030000067ab9 */ /* 0x000fe20000000800 */
[----:B------:R-:W-:Y:S01]  /*0050*/  ULDC.64 UR20, c[0x0][0x250] ;  /* 0x0000940000147ab9 */ /* 0x000fe20000000a00 */
[----:B------:R-:W-:Y:S04]  /*0060*/  BSSY B0, `(.L_x_0) ;  /* 0x000001e000007945 */ /* 0x000fe80003800000 */
[----:B------:R-:W3:Y:S08]  /*0070*/  LDC R2, c[0x0][0x228] ;  /* 0x00008a00ff027b82 */ /* 0x000ef00000000800 */
[----:B------:R-:W4:Y:S08]  /*0080*/  LDC R10, c[0x0][0x230] ;  /* 0x00008c00ff0a7b82 */ /* 0x000f300000000800 */
[----:B------:R-:W-:Y:S01]  /*0090*/  S2UR UR28, SR_CTAID.Y ;  /* 0x00000000001c79c3 */ /* 0x000fe20000002600 */
[----:B--2---:R-:W-:-:S03]  /*00a0*/  ULEA UR7, UR4, UR7, 0x18 ;  /* 0x0000000704077291 */ /* 0x004fc6000f8ec03f */
[----:B------:R-:W-:Y:S01]  /*00b0*/  ULDC UR4, c[0x0][0x10] ;  /* 0x0000040000047ab9 */ /* 0x000fe20000000800 */
[----:B-1----:R-:W-:-:S03]  /*00c0*/  LOP3.LUT R6, R0, 0xff, RZ, 0xc0, !PT ;  /* 0x000000ff00067812 */ /* 0x002fc600078ec0ff */
[----:B------:R-:W1:Y:S01]  /*00d0*/  S2UR UR5, SR_CTAID.Z ;  /* 0x00000000000579c3 */ /* 0x000e620000002700 */
[----:B---3--:R-:W-:Y:S01]  /*00e0*/  VIADD R2, R2, 0xffffffff ;  /* 0xffffffff02027836 */ /* 0x008fe20000000000 */
[C---:B------:R-:W-:Y:S02]  /*00f0*/  ISETP.GE.U32.AND P0, PT, R6.reuse, 0x20, PT ;  /* 0x000000200600780c */ /* 0x040fe40003f06070 */
[C---:B------:R-:W-:Y:S02]  /*0100*/  ISETP.NE.U32.AND P2, PT, R6.reuse, RZ, PT ;  /* 0x000000ff0600720c */ /* 0x040fe40003f45070 */
[----:B------:R-:W-:Y:S02]  /*0110*/  LEA R14, R6, UR7, 0x2 ;  /* 0x00000007060e7c11 */ /* 0x000fe4000f8e10ff */
[----:B------:R-:W2:Y:S01]  /*0120*/  S2UR UR29, SR_CTAID.X ;  /* 0x00000000001d79c3 */ /* 0x000ea20000002500 */
[----:B----4-:R-:W-:-:S06]  /*0130*/  VIADD R11, R10, 0xffffffff ;  /* 0xffffffff0a0b7836 */ /* 0x010fcc0000000000 */
[----:B------:R3:W-:Y:S01]  /*0140*/  @!P0 STS [R14], RZ ;  /* 0x000000ff0e008388 */ /* 0x0007e20000000800 */
[----:B------:R-:W-:-:S03]  /*0150*/  NOP ;  /* 0x0000000000007918 */ /* 0x000fc60000000000 */
[----:B------:R3:W-:Y:S01]  /*0160*/  @!P2 STS [UR7+0x24], R2 ;  /* 0x00002402ff00a988 */ /* 0x0007e20008000807 */
[----:B-1----:R-:W-:-:S03]  /*0170*/  UIMAD UR4, UR5, UR4, UR28 ;  /* 0x00000004050472a4 */ /* 0x002fc6000f8e021c */
[----:B------:R3:W-:Y:S01]  /*0180*/  @!P2 STS [UR7+0x20], R11 ;  /* 0x0000200bff00a988 */ /* 0x0007e20008000807 */
[----:B--2---:R-:W-:-:S04]  /*0190*/  UIMAD UR4, UR4, UR6, UR29 ;  /* 0x00000006040472a4 */ /* 0x004fc8000f8e021d */
[----:B------:R-:W-:-:S04]  /*01a0*/  UIMAD UR4, UR4, 0x180, URZ ;  /* 0x00000180040478a4 */ /* 0x000fc8000f8e023f */
[----:B------:R-:W-:-:S04]  /*01b0*/  UIADD3 UR16, UP0, UR4, UR20, URZ ;  /* 0x0000001404107290 */ /* 0x000fc8000ff1e03f */
[----:B------:R-:W-:Y:S01]  /*01c0*/  ULEA.HI.X.SX32 UR17, UR4, UR21, 0x1, UP0 ;  /* 0x0000001504117291 */ /* 0x000fe200080f0e3f */
[----:B---3--:R-:W-:Y:S11]  /*01d0*/  @P2 BRA `(.L_x_1) ;  /* 0x0000000000182947 */ /* 0x008ff60003800000 */
[----:B------:R-:W1:Y:S01]  /*01e0*/  LDS R3, [UR7+0x8] ;  /* 0x00000807ff037984 */ /* 0x000e620008000800 */
[----:B------:R-:W2:Y:S01]  /*01f0*/  LDC.64 R8, c[0x0][0x210] ;  /* 0x00008400ff087b82 */ /* 0x000ea20000000a00 */
[----:B------:R-:W-:Y:S02]  /*0200*/  IMAD.MOV.U32 R4, RZ, RZ, 0x70 ;  /* 0x00000070ff047424 */ /* 0x000fe400078e00ff */
[----:B--2---:R2:W-:Y:S03]  /*0210*/  STS.64 [UR7], R8 ;  /* 0x00000008ff007988 */ /* 0x0045e60008000a07 */
[----:B-1----:R-:W-:-:S05]  /*0220*/  LOP3.LUT R3, R3, 0x10, R4, 0xd8, !PT ;  /* 0x0000001003037812 */ /* 0x002fca00078ed804 */
[----:B------:R2:W-:Y:S02]  /*0230*/  STS [UR7+0x8], R3 ;  /* 0x00000803ff007988 */ /* 0x0005e40008000807 */
.L_x_1:
[----:B------:R-:W-:Y:S05]  /*0240*/  BSYNC B0 ;  /* 0x0000000000007941 */ /* 0x000fea0003800000 */
.L_x_0:
[----:B------:R-:W-:Y:S04]  /*0250*/  BSSY B0, `(.L_x_2) ;  /* 0x000000a000007945 */ /* 0x000fe80003800000 */
[----:B------:R-:W-:Y:S05]  /*0260*/  @P2 BRA `(.L_x_3) ;  /* 0x0000000000202947 */ /* 0x000fea0003800000 */
[----:B--2---:R-:W1:Y:S01]  /*0270*/  LDS R3, [UR7+0x34] ;  /* 0x00003407ff037984 */ /* 0x004e620008000800 */
[----:B------:R-:W-:Y:S02]  /*0280*/  IMAD.MOV.U32 R4, RZ, RZ, 0x3f000000 ;  /* 0x3f000000ff047424 */ /* 0x000fe400078e00ff */
[----:B------:R-:W-:Y:S01]  /*0290*/  @!P2 IMAD.MOV.U32 R5, RZ, RZ, 0x3f ;  /* 0x0000003fff05a424 */ /* 0x000fe200078e00ff */
[----:B------:R-:W2:Y:S02]  /*02a0*/  @!P2 LDS R8, [UR7+0x38] ;  /* 0x00003807ff08a984 */ /* 0x000ea40008000800 */
[----:B-1----:R-:W-:Y:S02]  /*02b0*/  LOP3.LUT R3, R3, 0xff000000, R4, 0xb8, !PT ;  /* 0xff00000003037812 */ /* 0x002fe400078eb804 */
[----:B--2---:R-:W-:-:S03]  /*02c0*/  @!P2 LOP3.LUT R4, R8, 0xff, R5, 0xb8, !PT ;  /* 0x000000ff0804a812 */ /* 0x004fc600078eb805 */
[----:B------:R1:W-:Y:S04]  /*02d0*/  STS [UR7+0x34], R3 ;  /* 0x00003403ff007988 */ /* 0x0003e80008000807 */
[----:B------:R1:W-:Y:S02]  /*02e0*/  @!P2 STS [UR7+0x38], R4 ;  /* 0x00003804ff00a988 */ /* 0x0003e40008000807 */
.L_x_3:
[----:B------:R-:W-:Y:S05]  /*02f0*/  BSYNC B0 ;  /* 0x0000000000007941 */ /* 0x000fea0003800000 */
.L_x_2:
[----:B------:R-:W-:Y:S04]  /*0300*/  BSSY B0, `(.L_x_4) ;  /* 0x000000e000007945 */ /* 0x000fe80003800000 */
[----:B------:R-:W-:Y:S05]  /*0310*/  @P2 BRA `(.L_x_5) ;  /* 0x0000000000302947 */ /* 0x000fea0003800000 */
[----:B-1----:R-:W1:Y:S01]  /*0320*/  LDS R4, [UR7+0x34] ;  /* 0x00003407ff047984 */ /* 0x002e620008000800 */
[----:B------:R-:W3:Y:S03]  /*0330*/  LDC.64 R12, c[0x0][0x238] ;  /* 0x00008e00ff0c7b82 */ /* 0x000ee60000000a00 */
[----:B--2---:R-:W2:Y:S01]  /*0340*/  LDS R3, [UR7+0x1c] ;  /* 0x00001c07ff037984 */ /* 0x004ea20008000800 */
[C---:B---3--:R-:W-:Y:S01]  /*0350*/  SHF.L.U64.HI R8, R12.reuse, 0x1, R13 ;  /* 0x000000010c087819 */ /* 0x048fe2000001020d */
[----:B------:R-:W-:-:S03]  /*0360*/  IMAD.SHL.U32 R5, R12, 0x2, RZ ;  /* 0x000000020c057824 */ /* 0x000fc600078e00ff */
[--C-:B------:R-:W-:Y:S02]  /*0370*/  SHF.R.U32.HI R12, RZ, 0x4, R8.reuse ;  /* 0x00000004ff0c7819 */ /* 0x100fe40000011608 */
[----:B------:R-:W-:-:S05]  /*0380*/  SHF.R.U64 R5, R5, 0x4, R8 ;  /* 0x0000000405057819 */ /* 0x000fca0000001208 */
[----:B------:R3:W-:Y:S01]  /*0390*/  STS [UR7+0xc], R5 ;  /* 0x00000c05ff007988 */ /* 0x0007e20008000807 */
[----:B-1----:R-:W-:Y:S02]  /*03a0*/  LOP3.LUT R4, R4, 0x7, RZ, 0xb8, !PT ;  /* 0x0000000704047812 */ /* 0x002fe400078eb8ff */
[----:B--2---:R-:W-:-:S03]  /*03b0*/  LOP3.LUT R3, R3, 0xf, R12, 0xb8, !PT ;  /* 0x0000000f03037812 */ /* 0x004fc600078eb80c */
[----:B------:R3:W-:Y:S04]  /*03c0*/  STS [UR7+0x34], R4 ;  /* 0x00003404ff007988 */ /* 0x0007e80008000807 */
[----:B------:R3:W-:Y:S02]  /*03d0*/  STS [UR7+0x1c], R3 ;  /* 0x00001c03ff007988 */ /* 0x0007e40008000807 */
.L_x_5:
[----:B------:R-:W-:Y:S05]  /*03e0*/  BSYNC B0 ;  /* 0x0000000000007941 */ /* 0x000fea0003800000 */
.L_x_4:
[----:B------:R-:W-:Y:S04]  /*03f0*/  BSSY B1, `(.L_x_6) ;  /* 0x000001b000017945 */ /* 0x000fe80003800000 */
[----:B------:R-:W-:Y:S01]  /*0400*/  BSSY B0, `(.L_x_7) ;  /* 0x0000016000007945 */ /* 0x000fe20003800000 */
[----:B------:R-:W-:-:S03]  /*0410*/  IMAD.MOV.U32 R7, RZ, RZ, RZ ;  /* 0x000000ffff077224 */ /* 0x000fc600078e00ff */
[----:B------:R-:W-:Y:S05]  /*0420*/  @P2 BRA `(.L_x_8) ;  /* 0x0000000000202947 */ /* 0x000fea0003800000 */
[----:B-123--:R-:W1:Y:S02]  /*0430*/  LDS R3, [UR7+0x34] ;  /* 0x00003407ff037984 */ /* 0x00ee640008000800 */
[----:B-1----:R-:W-:-:S05]  /*0440*/  LOP3.LUT R3, R3, 0x38, RZ, 0xb8, !PT ;  /* 0x0000003803037812 */ /* 0x002fca00078eb8ff */
[----:B------:R1:W-:Y:S01]  /*0450*/  STS [UR7+0x34], R3 ;  /* 0x00003403ff007988 */ /* 0x0003e20008000807 */
[----:B------:R-:W-:Y:S05]  /*0460*/  @P2 BRA `(.L_x_9) ;  /* 0x0000000000202947 */ /* 0x000fea0003800000 */
[----:B-1----:R-:W1:Y:S01]  /*0470*/  LDS R3, [UR7+0x8] ;  /* 0x00000807ff037984 */ /* 0x002e620008000800 */
[----:B------:R-:W-:-:S05]  /*0480*/  IMAD.MOV.U32 R4, RZ, RZ, 0x780 ;  /* 0x00000780ff047424 */ /* 0x000fca00078e00ff */
[----:B-1----:R-:W-:-:S05]  /*0490*/  LOP3.LUT R3, R3, 0x500, R4, 0xd8, !PT ;  /* 0x0000050003037812 */ /* 0x002fca00078ed804 */
[----:B------:R4:W-:Y:S02]  /*04a0*/  STS [UR7+0x8], R3 ;  /* 0x00000803ff007988 */ /* 0x0009e40008000807 */
.L_x_8:
[----:B------:R-:W-:Y:S05]  /*04b0*/  @P2 BRA `(.L_x_10) ;  /* 0x0000000000282947 */ /* 0x000fea0003800000 */
[----:B-1234-:R-:W1:Y:S02]  /*04c0*/  LDS R3, [UR7+0x8] ;  /* 0x00000807ff037984 */ /* 0x01ee640008000800 */
[----:B-1----:R-:W-:-:S05]  /*04d0*/  LOP3.LUT R3, R3, 0x1800, RZ, 0xb8, !PT ;  /* 0x0000180003037812 */ /* 0x002fca00078eb8ff */
[----:B------:R2:W-:Y:S02]  /*04e0*/  STS [UR7+0x8], R3 ;  /* 0x00000803ff007988 */ /* 0x0005e40008000807 */
.L_x_9:
[----:B------:R-:W-:Y:S05]  /*04f0*/  @P2 BREAK B0 ;  /* 0x0000000000002942 */ /* 0x000fea0003800000 */
[----:B------:R-:W-:Y:S05]  /*0500*/  @P2 BRA `(.L_x_11) ;  /* 0x0000000000242947 */ /* 0x000fea0003800000 */
[----:B------:R-:W3:Y:S01]  /*0510*/  LDS R4, [UR7+0x8] ;  /* 0x00000807ff047984 */ /* 0x000ee20008000800 */
[----:B-12---:R-:W-:-:S05]  /*0520*/  IMAD.MOV.U32 R3, RZ, RZ, 0x6000 ;  /* 0x00006000ff037424 */ /* 0x006fca00078e00ff */
[----:B---3--:R-:W-:-:S04]  /*0530*/  LOP3.LUT R3, R4, 0x6000, R3, 0xd8, !PT ;  /* 0x0000600004037812 */ /* 0x008fc800078ed803 */
[----:B------:R-:W-:-:S05]  /*0540*/  LOP3.LUT R3, R3, 0x400000, RZ, 0xb8, !PT ;  /* 0x0040000003037812 */ /* 0x000fca00078eb8ff */
[----:B------:R5:W-:Y:S02]  /*0550*/  STS [UR7+0x8], R3 ;  /* 0x00000803ff007988 */ /* 0x000be40008000807 */
.L_x_10:
[----:B------:R-:W-:Y:S05]  /*0560*/  BSYNC B0 ;  /* 0x0000000000007941 */ /* 0x000fea0003800000 */
.L_x_7:
[----:B-12345:R-:W1:Y:S02]  /*0570*/  @!P2 LDS R3, [UR7+0x8] ;  /* 0x00000807ff03a984 */ /* 0x03ee640008000800 */
[----:B-1----:R-:W-:-:S05]  /*0580*/  @!P2 LOP3.LUT R3, R3, 0x8000, RZ, 0xb8, !PT ;  /* 0x000080000303a812 */ /* 0x002fca00078eb8ff */
[----:B------:R3:W-:Y:S02]  /*0590*/  @!P2 STS [UR7+0x8], R3 ;  /* 0x00000803ff00a988 */ /* 0x0007e40008000807 */
.L_x_11:
[----:B------:R-:W-:Y:S05]  /*05a0*/  BSYNC B1 ;  /* 0x0000000000017941 */ /* 0x000fea0003800000 */
.L_x_6:
[----:B------:R-:W-:Y:S05]  /*05b0*/  WARPSYNC.ALL ;  /* 0x0000000000007948 */ /* 0x000fea0003800000 */
[----:B-123--:R-:W1:Y:S02]  /*05c0*/  LDC R3, c[0x0][0x22c] ;  /* 0x00008b00ff037b82 */ /* 0x00ee640000000800 */
[----:B-1----:R-:W-:Y:S01]  /*05d0*/  VIADD R3, R3, 0xffffffff ;  /* 0xffffffff03037836 */ /* 0x002fe20000000000 */
[----:B------:R-:W-:Y:S06]  /*05e0*/  @P0 BRA `(.L_x_12) ;  /* 0x0000000000280947 */ /* 0x000fec0003800000 */
[----:B------:R-:W1:Y:S01]  /*05f0*/  S2R R4, SR_LANEID ;  /* 0x0000000000047919 */ /* 0x000e620000000000 */
[----:B------:R-:W-:Y:S05]  /*0600*/  WARPSYNC.ALL ;  /* 0x0000000000007948 */ /* 0x000fea0003800000 */
[----:B-1----:R-:W-:-:S05]  /*0610*/  IMAD.SHL.U32 R8, R4, 0x4, RZ ;  /* 0x0000000404087824 */ /* 0x002fca00078e00ff */
[----:B------:R-:W1:Y:S01]  /*0620*/  LDS R9, [R8+UR7] ;  /* 0x0000000708097984 */ /* 0x000e620008000800 */
[----:B------:R-:W-:-:S05]  /*0630*/  IADD3 R4, P1, R8, UR16, RZ ;  /* 0x0000001008047c10 */ /* 0x000fca000ff3e0ff */
[----:B------:R-:W-:-:S05]  /*0640*/  IMAD.X R5, RZ, RZ, UR17, P1 ;  /* 0x00000011ff057e24 */ /* 0x000fca00088e06ff */
[----:B-1----:R1:W2:Y:S01]  /*0650*/  ATOMG.E.EXCH.STRONG.GPU PT, RZ, [R4], R9 ;  /* 0x0000000904ff73a8 */ /* 0x0022a200041ee100 */
[----:B------:R-:W-:-:S04]  /*0660*/  DEPBAR {5,4,3,2,1,0} ;  /* 0x0000003f0000791a */ /* 0x000fc80000000000 */
[----:B------:R1:W-:Y:S01]  /*0670*/  UTMACCTL.IV [UR16] ;  /* 0x00000000100079b9 */ /* 0x0003e20008000000 */
[----:B------:R-:W-:Y:S01]  /*0680*/  NOP ;  /* 0x0000000000007918 */ /* 0x000fe20000000000 */
.L_x_12:
[----:B------:R-:W-:Y:S05]  /*0690*/  @P0 BRA `(.L_x_13) ;  /* 0x00000000000c0947 */ /* 0x000fea0003800000 */
[----:B------:R0:W-:Y:S01]  /*06a0*/  UTMACMDFLUSH ;  /* 0x00000000000079b7 */ /* 0x0001e20000000000 */
[----:B------:R-:W-:Y:S05]  /*06b0*/  @P0 BRA `(.L_x_13) ;  /* 0x0000000000040947 */ /* 0x000fea0003800000 */
[----:B------:R-:W-:-:S04]  /*06c0*/  DEPBAR.LE SB0, 0x0 ;  /* 0x000080000000791a */ /* 0x000fc80000000000 */
.L_x_13:
[----:B------:R-:W-:Y:S05]  /*06d0*/  WARPSYNC.ALL ;  /* 0x0000000000007948 */ /* 0x000fea0003800000 */
[----:B--2---:R-:W-:Y:S06]  /*06e0*/  BAR.SYNC.DEFER_BLOCKING 0x0 ;  /* 0x0000000000007b1d */ /* 0x004fec0000010000 */
[----:B------:R-:W-:Y:S02]  /*06f0*/  BSSY B1, `(.L_x_14) ;  /* 0x000000b000017945 */ /* 0x000fe40003800000 */
[----:B------:R-:W-:Y:S06]  /*0700*/  BAR.SYNC.DEFER_BLOCKING 0x0 ;  /* 0x0000000000007b1d */ /* 0x000fec0000010000 */
[----:B------:R2:W-:Y:S01]  /*0710*/  @!P0 STS [R14], RZ ;  /* 0x000000ff0e008388 */ /* 0x0005e20000000800 */
[----:B------:R-:W-:Y:S01]  /*0720*/  NOP ;  /* 0x0000000000007918 */ /* 0x000fe20000000000 */
[----:B------:R-:W-:Y:S05]  /*0730*/  @P2 BRA `(.L_x_15) ;  /* 0x0000000000182947 */ /* 0x000fea0003800000 */
[----:B-1----:R-:W1:Y:S01]  /*0740*/  LDS R4, [UR7+0x8] ;  /* 0x00000807ff047984 */ /* 0x002e620008000800 */
[----:B------:R-:W3:Y:S01]  /*0750*/  LDC.64 R8, c[0x0][0x218] ;  /* 0x00008600ff087b82 */ /* 0x000ee20000000a00 */
[----:B------:R-:W-:Y:S02]  /*0760*/  IMAD.MOV.U32 R5, RZ, RZ, 0x70 ;  /* 0x00000070ff057424 */ /* 0x000fe400078e00ff */
[----:B---3--:R3:W-:Y:S03]  /*0770*/  STS.64 [UR7], R8 ;  /* 0x00000008ff007988 */ /* 0x0087e60008000a07 */
[----:B-1----:R-:W-:-:S05]  /*0780*/  LOP3.LUT R4, R4, 0x10, R5, 0xd8, !PT ;  /* 0x0000001004047812 */ /* 0x002fca00078ed805 */
[----:B------:R3:W-:Y:S02]  /*0790*/  STS [UR7+0x8], R4 ;  /* 0x00000804ff007988 */ /* 0x0007e40008000807 */
.L_x_15:
[----:B-1----:R-:W-:Y:S05]  /*07a0*/  BSYNC B1 ;  /* 0x0000000000017941 */ /* 0x002fea0003800000 */
.L_x_14:
[----:B------:R-:W-:Y:S04]  /*07b0*/  BSSY B1, `(.L_x_16) ;  /* 0x000000a000017945 */ /* 0x000fe80003800000 */
[----:B------:R-:W-:Y:S05]  /*07c0*/  @P2 BRA `(.L_x_17) ;  /* 0x0000000000202947 */ /* 0x000fea0003800000 */
[----:B---3--:R-:W1:Y:S01]  /*07d0*/  LDS R4, [UR7+0x34] ;  /* 0x00003407ff047984 */ /* 0x008e620008000800 */
[----:B------:R-:W-:Y:S02]  /*07e0*/  IMAD.MOV.U32 R9, RZ, RZ, 0x3f000000 ;  /* 0x3f000000ff097424 */ /* 0x000fe400078e00ff */
[----:B------:R-:W-:Y:S01]  /*07f0*/  @!P2 IMAD.MOV.U32 R8, RZ, RZ, 0x3f ;  /* 0x0000003fff08a424 */ /* 0x000fe200078e00ff */
[----:B------:R-:W3:Y:S02]  /*0800*/  @!P2 LDS R5, [UR7+0x38] ;  /* 0x00003807ff05a984 */ /* 0x000ee40008000800 */
[----:B-1----:R-:W-:Y:S02]  /*0810*/  LOP3.LUT R4, R4, 0xff000000, R9, 0xb8, !PT ;  /* 0xff00000004047812 */ /* 0x002fe400078eb809 */
[----:B---3--:R-:W-:-:S03]  /*0820*/  @!P2 LOP3.LUT R5, R5, 0xff, R8, 0xb8, !PT ;  /* 0x000000ff0505a812 */ /* 0x008fc600078eb808 */
[----:B------:R1:W-:Y:S04]  /*0830*/  STS [UR7+0x34], R4 ;  /* 0x00003404ff007988 */ /* 0x0003e80008000807 */
[----:B------:R1:W-:Y:S02]  /*0840*/  @!P2 STS [UR7+0x38], R5 ;  /* 0x00003805ff00a988 */ /* 0x0003e40008000807 */
.L_x_17:
[----:B------:R-:W-:Y:S05]  /*0850*/  BSYNC B1 ;  /* 0x0000000000017941 */ /* 0x000fea0003800000 */
.L_x_16:
[----:B------:R-:W-:Y:S04]  /*0860*/  BSSY B1, `(.L_x_18) ;  /* 0x0000004000017945 */ /* 0x000fe80003800000 */
[----:B------:R-:W-:Y:S05]  /*0870*/  @P2 BRA `(.L_x_19) ;  /* 0x0000000000082947 */ /* 0x000fea0003800000 */
[----:B------:R4:W-:Y:S04]  /*0880*/  STS [UR7+0x24], R11 ;  /* 0x0000240bff007988 */ /* 0x0009e80008000807 */
[----:B------:R4:W-:Y:S02]  /*0890*/  STS [UR7+0x20], R3 ;  /* 0x00002003ff007988 */ /* 0x0009e40008000807 */
.L_x_19:
[----:B------:R-:W-:Y:S05]  /*08a0*/  BSYNC B1 ;  /* 0x0000000000017941 */ /* 0x000fea0003800000 */
.L_x_18:
[----:B------:R-:W-:Y:S04]  /*08b0*/  BSSY B1, `(.L_x_20) ;  /* 0x000000e000017945 */ /* 0x000fe80003800000 */
[----:B------:R-:W-:Y:S05]  /*08c0*/  @P2 BRA `(.L_x_21) ;  /* 0x0000000000302947 */ /* 0x000fea0003800000 */
[----:B-1----:R-:W1:Y:S01]  /*08d0*/  LDS R5, [UR7+0x34] ;  /* 0x00003407ff057984 */ /* 0x002e620008000800 */
[----:B---3--:R-:W3:Y:S03]  /*08e0*/  LDC.64 R8, c[0x0][0x240] ;  /* 0x00009000ff087b82 */ /* 0x008ee60000000a00 */
[----:B------:R-:W5:Y:S01]  /*08f0*/  LDS R4, [UR7+0x1c] ;  /* 0x00001c07ff047984 */ /* 0x000f620008000800 */
[C---:B---3--:R-:W-:Y:S01]  /*0900*/  SHF.L.U64.HI R9, R8.reuse, 0x1, R9 ;  /* 0x0000000108097819 */ /* 0x048fe20000010209 */
[----:B------:R-:W-:-:S03]  /*0910*/  IMAD.SHL.U32 R8, R8, 0x2, RZ ;  /* 0x0000000208087824 */ /* 0x000fc600078e00ff */
[--C-:B----4-:R-:W-:Y:S02]  /*0920*/  SHF.R.U32.HI R11, RZ, 0x4, R9.reuse ;  /* 0x00000004ff0b7819 */ /* 0x110fe40000011609 */
[----:B------:R-:W-:-:S05]  /*0930*/  SHF.R.U64 R8, R8, 0x4, R9 ;  /* 0x0000000408087819 */ /* 0x000fca0000001209 */
[----:B------:R3:W-:Y:S01]  /*0940*/  STS [UR7+0xc], R8 ;  /* 0x00000c08ff007988 */ /* 0x0007e20008000807 */
[----:B-1----:R-:W-:Y:S02]  /*0950*/  LOP3.LUT R5, R5, 0x7, RZ, 0xb8, !PT ;  /* 0x0000000705057812 */ /* 0x002fe400078eb8ff */
[----:B-----5:R-:W-:-:S03]  /*0960*/  LOP3.LUT R4, R4, 0xf, R11, 0xb8, !PT ;  /* 0x0000000f04047812 */ /* 0x020fc600078eb80b */
[----:B------:R3:W-:Y:S04]  /*0970*/  STS [UR7+0x34], R5 ;  /* 0x00003405ff007988 */ /* 0x0007e80008000807 */
[----:B------:R3:W-:Y:S02]  /*0980*/  STS [UR7+0x1c], R4 ;  /* 0x00001c04ff007988 */ /* 0x0007e40008000807 */
.L_x_21:
[----:B------:R-:W-:Y:S05]  /*0990*/  BSYNC B1 ;  /* 0x0000000000017941 */ /* 0x000fea0003800000 */
.L_x_20:
[----:B------:R-:W-:Y:S04]  /*09a0*/  BSSY B2, `(.L_x_22) ;  /* 0x000001a000027945 */ /* 0x000fe80003800000 */
[----:B------:R-:W-:Y:S04]  /*09b0*/  BSSY B1, `(.L_x_23) ;  /* 0x0000015000017945 */ /* 0x000fe80003800000 */
[----:B------:R-:W-:Y:S05]  /*09c0*/  @P2 BRA `(.L_x_24) ;  /* 0x0000000000202947 */ /* 0x000fea0003800000 */
[----:B-1-3--:R-:W1:Y:S02]  /*09d0*/  LDS R4, [UR7+0x34] ;  /* 0x00003407ff047984 */ /* 0x00ae640008000800 */
[----:B-1----:R-:W-:-:S05]  /*09e0*/  LOP3.LUT R4, R4, 0x38, RZ, 0xb8, !PT ;  /* 0x0000003804047812 */ /* 0x002fca00078eb8ff */
[----:B------:R1:W-:Y:S01]  /*09f0*/  STS [UR7+0x34], R4 ;  /* 0x00003404ff007988 */ /* 0x0003e20008000807 */
[----:B------:R-:W-:Y:S05]  /*0a00*/  @P2 BRA `(.L_x_25) ;  /* 0x0000000000202947 */ /* 0x000fea0003800000 */
[----:B-1----:R-:W1:Y:S01]  /*0a10*/  LDS R4, [UR7+0x8] ;  /* 0x00000807ff047984 */ /* 0x002e620008000800 */
[----:B------:R-:W-:-:S05]  /*0a20*/  IMAD.MOV.U32 R5, RZ, RZ, 0x780 ;  /* 0x00000780ff057424 */ /* 0x000fca00078e00ff */
[----:B-1----:R-:W-:-:S05]  /*0a30*/  LOP3.LUT R4, R4, 0x500, R5, 0xd8, !PT ;  /* 0x0000050004047812 */ /* 0x002fca00078ed805 */
[----:B------:R5:W-:Y:S02]  /*0a40*/  STS [UR7+0x8], R4 ;  /* 0x00000804ff007988 */ /* 0x000be40008000807 */
.L_x_24:
[----:B------:R-:W-:Y:S05]  /*0a50*/  @P2 BRA `(.L_x_26) ;  /* 0x0000000000282947 */ /* 0x000fea0003800000 */
[----:B-1-3-5:R-:W1:Y:S02]  /*0a60*/  LDS R4, [UR7+0x8] ;  /* 0x00000807ff047984 */ /* 0x02ae640008000800 */
[----:B-1----:R-:W-:-:S05]  /*0a70*/  LOP3.LUT R4, R4, 0x1800, RZ, 0xb8, !PT ;  /* 0x0000180004047812 */ /* 0x002fca00078eb8ff */
[----:B------:R3:W-:Y:S02]  /*0a80*/  STS [UR7+0x8], R4 ;  /* 0x00000804ff007988 */ /* 0x0007e40008000807 */
.L_x_25:
[----:B------:R-:W-:Y:S05]  /*0a90*/  @P2 BREAK B1 ;  /* 0x0000000000012942 */ /* 0x000fea0003800000 */
[----:B------:R-:W-:Y:S05]  /*0aa0*/  @P2 BRA `(.L_x_27) ;  /* 0x0000000000242947 */ /* 0x000fea0003800000 */
[----:B-1-3--:R-:W1:Y:S01]  /*0ab0*/  LDS R4, [UR7+0x8] ;  /* 0x00000807ff047984 */ /* 0x00ae620008000800 */
[----:B------:R-:W-:-:S05]  /*0ac0*/  IMAD.MOV.U32 R5, RZ, RZ, 0x6000 ;  /* 0x00006000ff057424 */ /* 0x000fca00078e00ff */
[----:B-1----:R-:W-:-:S04]  /*0ad0*/  LOP3.LUT R4, R4, 0x6000, R5, 0xd8, !PT ;  /* 0x0000600004047812 */ /* 0x002fc800078ed805 */
[----:B------:R-:W-:-:S05]  /*0ae0*/  LOP3.LUT R4, R4, 0x400000, RZ, 0xb8, !PT ;  /* 0x0040000004047812 */ /* 0x000fca00078eb8ff */
[----:B------:R1:W-:Y:S02]  /*0af0*/  STS [UR7+0x8], R4 ;  /* 0x00000804ff007988 */ /* 0x0003e40008000807 */
.L_x_26:
[----:B------:R-:W-:Y:S05]  /*0b00*/  BSYNC B1 ;  /* 0x0000000000017941 */ /* 0x000fea0003800000 */
.L_x_23:
[----:B-1-3-5:R-:W1:Y:S02]  /*0b10*/  @!P2 LDS R4, [UR7+0x8] ;  /* 0x00000807ff04a984 */ /* 0x02ae640008000800 */
[----:B-1----:R-:W-:-:S05]  /*0b20*/  @!P2 LOP3.LUT R4, R4, 0x8000, RZ, 0xb8, !PT ;  /* 0x000080000404a812 */ /* 0x002fca00078eb8ff */
[----:B------:R5:W-:Y:S02]  /*0b30*/  @!P2 STS [UR7+0x8], R4 ;  /* 0x00000804ff00a988 */ /* 0x000be40008000807 */
.L_x_27:
[----:B------:R-:W-:Y:S05]  /*0b40*/  BSYNC B2 ;  /* 0x0000000000027941 */ /* 0x000fea0003800000 */
.L_x_22:
[----:B------:R-:W-:Y:S05]  /*0b50*/  WARPSYNC.ALL ;  /* 0x0000000000007948 */ /* 0x000fea0003800000 */
[----:B------:R-:W-:-:S04]  /*0b60*/  UIADD3 UR19, UR4, 0x80, URZ ;  /* 0x0000008004137890 */ /* 0x000fc8000fffe03f */
[----:B------:R-:W-:-:S04]  /*0b70*/  UIADD3 UR18, UP0, UR19, UR20, URZ ;  /* 0x0000001413127290 */ /* 0x000fc8000ff1e03f */
[----:B------:R-:W-:Y:S01]  /*0b80*/  ULEA.HI.X.SX32 UR19, UR19, UR21, 0x1, UP0 ;  /* 0x0000001513137291 */ /* 0x000fe200080f0e3f */
[----:B------:R-:W-:Y:S11]  /*0b90*/  @P0 BRA `(.L_x_28) ;  /* 0x0000000000280947 */ /* 0x000ff60003800000 */
[----:B-1-3-5:R-:W1:Y:S01]  /*0ba0*/  S2R R4, SR_LANEID ;  /* 0x0000000000047919 */ /* 0x02ae620000000000 */
[----:B------:R-:W-:Y:S05]  /*0bb0*/  WARPSYNC.ALL ;  /* 0x0000000000007948 */ /* 0x000fea0003800000 */
[----:B-1----:R-:W-:-:S05]  /*0bc0*/  IMAD.SHL.U32 R8, R4, 0x4, RZ ;  /* 0x0000000404087824 */ /* 0x002fca00078e00ff */
[----:B------:R-:W1:Y:S01]  /*0bd0*/  LDS R9, [R8+UR7] ;  /* 0x0000000708097984 */ /* 0x000e620008000800 */
[----:B------:R-:W-:-:S05]  /*0be0*/  IADD3 R4, P1, R8, UR18, RZ ;  /* 0x0000001208047c10 */ /* 0x000fca000ff3e0ff */
[----:B------:R-:W-:-:S05]  /*0bf0*/  IMAD.X R5, RZ, RZ, UR19, P1 ;  /* 0x00000013ff057e24 */ /* 0x000fca00088e06ff */
[----:B-1----:R1:W3:Y:S01]  /*0c00*/  ATOMG.E.EXCH.STRONG.GPU PT, RZ, [R4], R9 ;  /* 0x0000000904ff73a8 */ /* 0x0022e200041ee100 */
[----:B------:R-:W-:-:S04]  /*0c10*/  DEPBAR {5,4,3,2,1,0} ;  /* 0x0000003f0000791a */ /* 0x000fc80000000000 */
[----:B------:R1:W-:Y:S01]  /*0c20*/  UTMACCTL.IV [UR18] ;  /* 0x00000000120079b9 */ /* 0x0003e20008000000 */
[----:B------:R-:W-:Y:S01]  /*0c30*/  NOP ;  /* 0x0000000000007918 */ /* 0x000fe20000000000 */
.L_x_28:
[----:B------:R-:W-:Y:S05]  /*0c40*/  @P0 BRA `(.L_x_29) ;  /* 0x00000000000c0947 */ /* 0x000fea0003800000 */
[----:B------:R0:W-:Y:S01]  /*0c50*/  UTMACMDFLUSH ;  /* 0x00000000000079b7 */ /* 0x0001e20000000000 */
[----:B------:R-:W-:Y:S05]  /*0c60*/  @P0 BRA `(.L_x_29) ;  /* 0x0000000000040947 */ /* 0x000fea0003800000 */
[----:B------:R-:W-:-:S04]  /*0c70*/  DEPBAR.LE SB0, 0x0 ;  /* 0x000080000000791a */ /* 0x000fc80000000000 */
.L_x_29:
[----:B------:R-:W-:Y:S05]  /*0c80*/  WARPSYNC.ALL ;  /* 0x0000000000007948 */ /* 0x000fea0003800000 */
[----:B---3--:R-:W-:Y:S06]  /*0c90*/  BAR.SYNC.DEFER_BLOCKING 0x0 ;  /* 0x0000000000007b1d */ /* 0x008fec0000010000 */
[----:B------:R-:W-:Y:S02]  /*0ca0*/  BSSY B2, `(.L_x_30) ;  /* 0x000000b000027945 */ /* 0x000fe40003800000 */
[----:B------:R-:W-:Y:S06]  /*0cb0*/  BAR.SYNC.DEFER_BLOCKING 0x0 ;  /* 0x0000000000007b1d */ /* 0x000fec0000010000 */
[----:B------:R3:W-:Y:S01]  /*0cc0*/  @!P0 STS [R14], RZ ;  /* 0x000000ff0e008388 */ /* 0x0007e20000000800 */
[----:B------:R-:W-:Y:S01]  /*0cd0*/  NOP ;  /* 0x0000000000007918 */ /* 0x000fe20000000000 */
[----:B------:R-:W-:Y:S05]  /*0ce0*/  @P2 BRA `(.L_x_31) ;  /* 0x0000000000182947 */ /* 0x000fea0003800000 */
[----:B-1---5:R-:W1:Y:S01]  /*0cf0*/  LDS R4, [UR7+0x8] ;  /* 0x00000807ff047984 */ /* 0x022e620008000800 */
[----:B------:R-:W5:Y:S01]  /*0d00*/  LDC.64 R8, c[0x0][0x220] ;  /* 0x00008800ff087b82 */ /* 0x000f620000000a00 */
[----:B------:R-:W-:Y:S02]  /*0d10*/  IMAD.MOV.U32 R5, RZ, RZ, 0x70 ;  /* 0x00000070ff057424 */ /* 0x000fe400078e00ff */
[----:B-----5:R5:W-:Y:S03]  /*0d20*/  STS.64 [UR7], R8 ;  /* 0x00000008ff007988 */ /* 0x020be60008000a07 */
[----:B-1----:R-:W-:-:S05]  /*0d30*/  LOP3.LUT R4, R4, 0x10, R5, 0xd8, !PT ;  /* 0x0000001004047812 */ /* 0x002fca00078ed805 */
[----:B------:R5:W-:Y:S02]  /*0d40*/  STS [UR7+0x8], R4 ;  /* 0x00000804ff007988 */ /* 0x000be40008000807 */
.L_x_31:
[----:B-1----:R-:W-:Y:S05]  /*0d50*/  BSYNC B2 ;  /* 0x0000000000027941 */ /* 0x002fea0003800000 */
.L_x_30:
[----:B------:R-:W-:Y:S04]  /*0d60*/  BSSY B3, `(.L_x_32) ;  /* 0x0000011000037945 */ /* 0x000fe80003800000 */
[----:B------:R-:W-:Y:S04]  /*0d70*/  BSSY B2, `(.L_x_33) ;  /* 0x000000e000027945 */ /* 0x000fe80003800000 */
[----:B------:R-:W-:Y:S05]  /*0d80*/  @P2 BRA `(.L_x_34) ;  /* 0x0000000000242947 */ /* 0x000fea0003800000 */
[----:B-----5:R-:W1:Y:S01]  /*0d90*/  LDS R4, [UR7+0x34] ;  /* 0x00003407ff047984 */ /* 0x020e620008000800 */
[----:B------:R-:W-:-:S05]  /*0da0*/  IMAD.MOV.U32 R5, RZ, RZ, 0x3f000000 ;  /* 0x3f000000ff057424 */ /* 0x000fca00078e00ff */
[----:B-1----:R-:W-:-:S05]  /*0db0*/  LOP3.LUT R4, R4, 0xff000000, R5, 0xb8, !PT ;  /* 0xff00000004047812 */ /* 0x002fca00078eb805 */
[----:B------:R1:W-:Y:S01]  /*0dc0*/  STS [UR7+0x34], R4 ;  /* 0x00003404ff007988 */ /* 0x0003e20008000807 */
[----:B------:R-:W-:Y:S05]  /*0dd0*/  @P2 BRA `(.L_x_35) ;  /* 0x00000000001c2947 */ /* 0x000fea0003800000 */
[----:B-1----:R-:W1:Y:S01]  /*0de0*/  LDS R4, [UR7+0x38] ;  /* 0x00003807ff047984 */ /* 0x002e620008000800 */
[----:B------:R-:W-:-:S05]  /*0df0*/  IMAD.MOV.U32 R5, RZ, RZ, 0x3f ;  /* 0x0000003fff057424 */ /* 0x000fca00078e00ff */
[----:B-1----:R-:W-:-:S05]  /*0e00*/  LOP3.LUT R4, R4, 0xff, R5, 0xb8, !PT ;  /* 0x000000ff04047812 */ /* 0x002fca00078eb805 */
[----:B------:R1:W-:Y:S02]  /*0e10*/  STS [UR7+0x38], R4 ;  /* 0x00003804ff007988 */ /* 0x0003e40008000807 */
.L_x_34:
[----:B------:R-:W-:Y:S05]  /*0e20*/  @P2 BREAK B2 ;  /* 0x0000000000022942 */ /* 0x000fea0003800000 */
[----:B------:R-:W-:Y:S05]  /*0e30*/  @P2 BRA `(.L_x_36) ;  /* 0x00000000000c2947 */ /* 0x000fea0003800000 */
[----:B------:R1:W-:Y:S02]  /*0e40*/  STS [UR7+0x20], R3 ;  /* 0x00002003ff007988 */ /* 0x0003e40008000807 */
.L_x_35:
[----:B------:R-:W-:Y:S05]  /*0e50*/  BSYNC B2 ;  /* 0x0000000000027941 */ /* 0x000fea0003800000 */
.L_x_33:
[----:B------:R1:W-:Y:S02]  /*0e60*/  @!P2 STS [UR7+0x24], R2 ;  /* 0x00002402ff00a988 */ /* 0x0003e40008000807 */
.L_x_36:
[----:B------:R-:W-:Y:S05]  /*0e70*/  BSYNC B3 ;  /* 0x0000000000037941 */ /* 0x000fea0003800000 */
.L_x_32:
[----:B------:R-:W-:Y:S05]  /*0e80*/  WARPSYNC.ALL ;  /* 0x0000000000007948 */ /* 0x000fea0003800000 */
[----:B------:R-:W-:Y:S04]  /*0e90*/  BSSY B3, `(.L_x_37) ;  /* 0x000000e000037945 */ /* 0x000fe80003800000 */
[----:B------:R-:W-:Y:S05]  /*0ea0*/  @P2 BRA `(.L_x_38) ;  /* 0x0000000000302947 */ /* 0x000fea0003800000 */
[----:B-1--4-:R-:W1:Y:S01]  /*0eb0*/  LDS R3, [UR7+0x34] ;  /* 0x00003407ff037984 */ /* 0x012e620008000800 */
[----:B-----5:R-:W4:Y:S03]  /*0ec0*/  LDC.64 R4, c[0x0][0x248] ;  /* 0x00009200ff047b82 */ /* 0x020f260000000a00 */
[----:B------:R-:W5:Y:S01]  /*0ed0*/  LDS R2, [UR7+0x1c] ;  /* 0x00001c07ff027984 */ /* 0x000f620008000800 */
[C---:B----4-:R-:W-:Y:S01]  /*0ee0*/  SHF.L.U64.HI R5, R4.reuse, 0x1, R5 ;  /* 0x0000000104057819 */ /* 0x050fe20000010205 */
[----:B------:R-:W-:-:S03]  /*0ef0*/  IMAD.SHL.U32 R4, R4, 0x2, RZ ;  /* 0x0000000204047824 */ /* 0x000fc600078e00ff */
[--C-:B------:R-:W-:Y:S02]  /*0f00*/  SHF.R.U32.HI R9, RZ, 0x4, R5.reuse ;  /* 0x00000004ff097819 */ /* 0x100fe40000011605 */
[----:B------:R-:W-:-:S05]  /*0f10*/  SHF.R.U64 R4, R4, 0x4, R5 ;  /* 0x0000000404047819 */ /* 0x000fca0000001205 */
[----:B------:R4:W-:Y:S01]  /*0f20*/  STS [UR7+0xc], R4 ;  /* 0x00000c04ff007988 */ /* 0x0009e20008000807 */
[----:B-1----:R-:W-:Y:S02]  /*0f30*/  LOP3.LUT R3, R3, 0x7, RZ, 0xb8, !PT ;  /* 0x0000000703037812 */ /* 0x002fe400078eb8ff */
[----:B-----5:R-:W-:-:S03]  /*0f40*/  LOP3.LUT R2, R2, 0xf, R9, 0xb8, !PT ;  /* 0x0000000f02027812 */ /* 0x020fc600078eb809 */
[----:B------:R4:W-:Y:S04]  /*0f50*/  STS [UR7+0x34], R3 ;  /* 0x00003403ff007988 */ /* 0x0009e80008000807 */
[----:B------:R4:W-:Y:S02]  /*0f60*/  STS [UR7+0x1c], R2 ;  /* 0x00001c02ff007988 */ /* 0x0009e40008000807 */
.L_x_38:
[----:B------:R-:W-:Y:S05]  /*0f70*/  BSYNC B3 ;  /* 0x0000000000037941 */ /* 0x000fea0003800000 */
.L_x_37:
[----:B------:R-:W-:Y:S04]  /*0f80*/  BSSY B3, `(.L_x_39) ;  /* 0x000001a000037945 */ /* 0x000fe80003800000 */
[----:B------:R-:W-:Y:S04]  /*0f90*/  BSSY B4, `(.L_x_40) ;  /* 0x0000015000047945 */ /* 0x000fe80003800000 */
[----:B------:R-:W-:Y:S05]  /*0fa0*/  @P2 BRA `(.L_x_41) ;  /* 0x0000000000202947 */ /* 0x000fea0003800000 */
[----:B-1--4-:R-:W1:Y:S02]  /*0fb0*/  LDS R2, [UR7+0x34] ;  /* 0x00003407ff027984 */ /* 0x012e640008000800 */
[----:B-1----:R-:W-:-:S05]  /*0fc0*/  LOP3.LUT R2, R2, 0x38, RZ, 0xb8, !PT ;  /* 0x0000003802027812 */ /* 0x002fca00078eb8ff */
[----:B------:R1:W-:Y:S01]  /*0fd0*/  STS [UR7+0x34], R2 ;  /* 0x00003402ff007988 */ /* 0x0003e20008000807 */
[----:B------:R-:W-:Y:S05]  /*0fe0*/  @P2 BRA `(.L_x_42) ;  /* 0x0000000000202947 */ /* 0x000fea0003800000 */
[----:B-1----:R-:W1:Y:S01]  /*0ff0*/  LDS R2, [UR7+0x8] ;  /* 0x00000807ff027984 */ /* 0x002e620008000800 */
[----:B------:R-:W-:-:S05]  /*1000*/  IMAD.MOV.U32 R3, RZ, RZ, 0x780 ;  /* 0x00000780ff037424 */ /* 0x000fca00078e00ff */
[----:B-1----:R-:W-:-:S05]  /*1010*/  LOP3.LUT R2, R2, 0x500, R3, 0xd8, !PT ;  /* 0x0000050002027812 */ /* 0x002fca00078ed803 */
[----:B------:R1:W-:Y:S02]  /*1020*/  STS [UR7+0x8], R2 ;  /* 0x00000802ff007988 */ /* 0x0003e40008000807 */
.L_x_41:
[----:B------:R-:W-:Y:S05]  /*1030*/  @P2 BRA `(.L_x_43) ;  /* 0x0000000000282947 */ /* 0x000fea0003800000 */
[----:B-1--4-:R-:W1:Y:S02]  /*1040*/  LDS R2, [UR7+0x8] ;  /* 0x00000807ff027984 */ /* 0x012e640008000800 */
[----:B-1----:R-:W-:-:S05]  /*1050*/  LOP3.LUT R2, R2, 0x1800, RZ, 0xb8, !PT ;  /* 0x0000180002027812 */ /* 0x002fca00078eb8ff */
[----:B------:R4:W-:Y:S02]  /*1060*/  STS [UR7+0x8], R2 ;  /* 0x00000802ff007988 */ /* 0x0009e40008000807 */
.L_x_42:
[----:B------:R-:W-:Y:S05]  /*1070*/  @P2 BREAK B4 ;  /* 0x0000000000042942 */ /* 0x000fea0003800000 */
[----:B------:R-:W-:Y:S05]  /*1080*/  @P2 BRA `(.L_x_44) ;  /* 0x0000000000242947 */ /* 0x000fea0003800000 */
[----:B-1--4-:R-:W1:Y:S01]  /*1090*/  LDS R2, [UR7+0x8] ;  /* 0x00000807ff027984 */ /* 0x012e620008000800 */
[----:B------:R-:W-:-:S05]  /*10a0*/  IMAD.MOV.U32 R3, RZ, RZ, 0x6000 ;  /* 0x00006000ff037424 */ /* 0x000fca00078e00ff */
[----:B-1----:R-:W-:-:S04]  /*10b0*/  LOP3.LUT R2, R2, 0x6000, R3, 0xd8, !PT ;  /* 0x0000600002027812 */ /* 0x002fc800078ed803 */
[----:B------:R-:W-:-:S05]  /*10c0*/  LOP3.LUT R2, R2, 0x400000, RZ, 0xb8, !PT ;  /* 0x0040000002027812 */ /* 0x000fca00078eb8ff */
[----:B------:R1:W-:Y:S02]  /*10d0*/  STS [UR7+0x8], R2 ;  /* 0x00000802ff007988 */ /* 0x0003e40008000807 */
.L_x_43:
[----:B------:R-:W-:Y:S05]  /*10e0*/  BSYNC B4 ;  /* 0x0000000000047941 */ /* 0x000fea0003800000 */
.L_x_40:
[----:B-1--4-:R-:W1:Y:S02]  /*10f0*/  @!P2 LDS R2, [UR7+0x8] ;  /* 0x00000807ff02a984 */ /* 0x012e640008000800 */
[----:B-1----:R-:W-:-:S05]  /*1100*/  @!P2 LOP3.LUT R2, R2, 0x8000, RZ, 0xb8, !PT ;  /* 0x000080000202a812 */ /* 0x002fca00078eb8ff */
[----:B------:R1:W-:Y:S02]  /*1110*/  @!P2 STS [UR7+0x8], R2 ;  /* 0x00000802ff00a988 */ /* 0x0003e40008000807 */
.L_x_44:
[----:B------:R-:W-:Y:S05]  /*1120*/  BSYNC B3 ;  /* 0x0000000000037941 */ /* 0x000fea0003800000 */
.L_x_39:
[----:B------:R-:W-:Y:S05]  /*1130*/  WARPSYNC.ALL ;  /* 0x0000000000007948 */ /* 0x000fea0003800000 */
[----:B------:R-:W-:Y:S01]  /*1140*/  UIADD3 UR4, UR4, 0x100, URZ ;  /* 0x0000010004047890 */ /* 0x000fe2000fffe03f */
[----:B------:R-:W-:Y:S01]  /*1150*/  ISETP.GE.AND P1, PT, R10, 0x1, PT ;  /* 0x000000010a00780c */ /* 0x000fe20003f26270 */
[----:B------:R-:W-:Y:S01]  /*1160*/  IMAD.MOV.U32 R24, RZ, RZ, RZ ;  /* 0x000000ffff187224 */ /* 0x000fe200078e00ff */
[----:B-----5:R-:W-:Y:S01]  /*1170*/  SHF.R.U32.HI R8, RZ, 0x5, R0 ;  /* 0x00000005ff087819 */ /* 0x020fe20000011600 */
[----:B------:R-:W-:-:S04]  /*1180*/  UIADD3 UR20, UP0, UR4, UR20, URZ ;  /* 0x0000001404147290 */ /* 0x000fc8000ff1e03f */
[----:B------:R-:W-:Y:S01]  /*1190*/  ULEA.HI.X.SX32 UR21, UR4, UR21, 0x1, UP0 ;  /* 0x0000001504157291 */ /* 0x000fe200080f0e3f */
[----:B------:R-:W-:Y:S11]  /*11a0*/  @P0 BRA `(.L_x_45) ;  /* 0x0000000000280947 */ /* 0x000ff60003800000 */
[----:B-1--4-:R-:W1:Y:S01]  /*11b0*/  S2R R2, SR_LANEID ;  /* 0x0000000000027919 */ /* 0x012e620000000000 */
[----:B------:R-:W-:Y:S05]  /*11c0*/  WARPSYNC.ALL ;  /* 0x0000000000007948 */ /* 0x000fea0003800000 */
[----:B-1----:R-:W-:-:S05]  /*11d0*/  IMAD.SHL.U32 R4, R2, 0x4, RZ ;  /* 0x0000000402047824 */ /* 0x002fca00078e00ff */
[----:B------:R-:W1:Y:S01]  /*11e0*/  LDS R5, [R4+UR7] ;  /* 0x0000000704057984 */ /* 0x000e620008000800 */
[----:B------:R-:W-:-:S05]  /*11f0*/  IADD3 R2, P3, R4, UR20, RZ ;  /* 0x0000001404027c10 */ /* 0x000fca000ff7e0ff */
[----:B------:R-:W-:-:S05]  /*1200*/  IMAD.X R3, RZ, RZ, UR21, P3 ;  /* 0x00000015ff037e24 */ /* 0x000fca00098e06ff */
[----:B-1----:R5:W4:Y:S01]  /*1210*/  ATOMG.E.EXCH.STRONG.GPU PT, RZ, [R2], R5 ;  /* 0x0000000502ff73a8 */ /* 0x002b2200041ee100 */
[----:B------:R-:W-:-:S04]  /*1220*/  DEPBAR {5,4,3,2,1,0} ;  /* 0x0000003f0000791a */ /* 0x000fc80000000000 */
[----:B------:R5:W-:Y:S01]  /*1230*/  UTMACCTL.IV [UR20] ;  /* 0x00000000140079b9 */ /* 0x000be20008000000 */
[----:B------:R-:W-:Y:S01]  /*1240*/  NOP ;  /* 0x0000000000007918 */ /* 0x000fe20000000000 */
.L_x_45:
[----:B------:R-:W-:Y:S05]  /*1250*/  @P0 BRA `(.L_x_46) ;  /* 0x00000000000c0947 */ /* 0x000fea0003800000 */
[----:B------:R0:W-:Y:S01]  /*1260*/  UTMACMDFLUSH ;  /* 0x00000000000079b7 */ /* 0x0001e20000000000 */
[----:B------:R-:W-:Y:S05]  /*1270*/  @P0 BRA `(.L_x_46) ;  /* 0x0000000000040947 */ /* 0x000fea0003800000 */
[----:B------:R-:W-:-:S04]  /*1280*/  DEPBAR.LE SB0, 0x0 ;  /* 0x000080000000791a */ /* 0x000fc80000000000 */
.L_x_46:
[----:B------:R-:W-:Y:S05]  /*1290*/  WARPSYNC.ALL ;  /* 0x0000000000007948 */ /* 0x000fea0003800000 */
[----:B----4-:R-:W-:Y:S01]  /*12a0*/  BAR.SYNC.DEFER_BLOCKING 0x0 ;  /* 0x0000000000007b1d */ /* 0x010fe20000010000 */
[----:B------:R-:W-:Y:S01]  /*12b0*/  R2UR UR22, R8 ;  /* 0x00000000081672ca */ /* 0x000fe200000e0000 */
[----:B------:R-:W-:Y:S01]  /*12c0*/  USHF.L.U32 UR23, UR28, 0x7, URZ ;  /* 0x000000071c177899 */ /* 0x000fe2000800063f */
[----:B------:R-:W-:Y:S01]  /*12d0*/  IMAD.MOV.U32 R25, RZ, RZ, RZ ;  /* 0x000000ffff197224 */ /* 0x000fe200078e00ff */
[----:B------:R-:W-:Y:S02]  /*12e0*/  CS2R R26, SRZ ;  /* 0x00000000001a7805 */ /* 0x000fe4000001ff00 */
[----:B------:R-:W-:Y:S01]  /*12f0*/  CS2R R28, SRZ ;  /* 0x00000000001c7805 */ /* 0x000fe2000001ff00 */
[----:B------:R-:W-:Y:S01]  /*1300*/  VOTEU.ALL UP0, P2 ;  /* 0x00000000003f7886 */ /* 0x000fe20001000000 */
[----:B------:R-:W-:Y:S01]  /*1310*/  UMOV UR4, 0x1 ;  /* 0x0000000100047882 */ /* 0x000fe20000000000 */
[----:B------:R-:W-:Y:S01]  /*1320*/  VOTEU.ALL UP1, P2 ;  /* 0x00000000003f7886 */ /* 0x000fe20001020000 */
[----:B------:R-:W-:Y:S01]  /*1330*/  VOTEU.ALL UP2, P2 ;  /* 0x00000000003f7886 */ /* 0x000fe20001040000 */
[----:B------:R-:W-:Y:S01]  /*1340*/  VOTEU.ALL UP3, P2 ;  /* 0x00000000003f7886 */ /* 0x000fe20001060000 */
[----:B------:R-:W-:-:S04]  /*1350*/  @!UP0 UIADD3 UR8, -UR4, 0x100000, URZ ;  /* 0x0010000004088890 */ /* 0x000fc8000fffe13f */
[----:B------:R-:W-:Y:S02]  /*1360*/  @!UP0 USHF.L.U32 UR9, UR8, 0xb, URZ ;  /* 0x0000000b08098899 */ /* 0x000fe4000800063f */
[----:B------:R-:W-:Y:S01]  /*1370*/  @!UP0 USHF.L.U32 UR8, UR8, 0x1, URZ ;  /* 0x0000000108088899 */ /* 0x000fe2000800063f */
[----:B------:R-:W-:Y:S01]  /*1380*/  CS2R R30, SRZ ;  /* 0x00000000001e7805 */ /* 0x000fe2000001ff00 */
        /* <DEDUP_REMOVED lines=12> */
[----:B------:R-:W-:Y:S01]  /*1450*/  VOTEU.ALL UP0, P2 ;  /* 0x00000000003f7886 */ /* 0x000fe20001000000 */
[----:B------:R-:W-:Y:S02]  /*1460*/  CS2R R38, SRZ ;  /* 0x0000000000267805 */ /* 0x000fe4000001ff00 */
[----:B------:R-:W-:Y:S02]  /*1470*/  CS2R R40, SRZ ;  /* 0x0000000000287805 */ /* 0x000fe4000001ff00 */
[----:B------:R-:W-:Y:S02]  /*1480*/  CS2R R42, SRZ ;  /* 0x00000000002a7805 */ /* 0x000fe4000001ff00 */
[----:B------:R-:W-:Y:S01]  /*1490*/  CS2R R44, SRZ ;  /* 0x00000000002c7805 */ /* 0x000fe2000001ff00 */
[----:B------:R-:W4:Y:S02]  /*14a0*/  FENCE.VIEW.ASYNC.S ;  /* 0x00000000000073c6 */ /* 0x000f240000000000 */
[----:B----4-:R-:W4:Y:S02]  /*14b0*/  @!UP0 SYNCS.EXCH.64 URZ, [UR7+0x18000], UR8 ;  /* 0x01800008073f85b2 */ /* 0x010f240008000100 */
[----:B----4-:R-:W-:Y:S01]  /*14c0*/  BAR.SYNC.DEFER_BLOCKING 0x0 ;  /* 0x0000000000007b1d */ /* 0x010fe20000010000 */
[----:B------:R-:W-:-:S02]  /*14d0*/  CS2R R46, SRZ ;  /* 0x00000000002e7805 */ /* 0x000fc4000001ff00 */
[----:B------:R-:W-:Y:S02]  /*14e0*/  CS2R R48, SRZ ;  /* 0x0000000000307805 */ /* 0x000fe4000001ff00 */
[----:B------:R-:W-:Y:S02]  /*14f0*/  CS2R R50, SRZ ;  /* 0x0000000000327805 */ /* 0x000fe4000001ff00 */
[----:B------:R-:W-:Y:S02]  /*1500*/  CS2R R52, SRZ ;  /* 0x0000000000347805 */ /* 0x000fe4000001ff00 */
[----:B------:R-:W-:Y:S01]  /*1510*/  CS2R R54, SRZ ;  /* 0x0000000000367805 */ /* 0x000fe2000001ff00 */
[----:B------:R4:W1:Y:S02]  /*1520*/  @!UP1 SYNCS.EXCH.64 URZ, [UR7+0x18008], UR10 ;  /* 0x0180080a073f95b2 */ /* 0x0008640008000100 */
[----:B-1----:R-:W-:Y:S01]  /*1530*/  BAR.SYNC.DEFER_BLOCKING 0x0 ;  /* 0x0000000000007b1d */ /* 0x002fe20000010000 */
[----:B----4-:R-:W-:-:S05]  /*1540*/  USHF.L.U32 UR11, UR29, 0x6, URZ ;  /* 0x000000061d0b7899 */ /* 0x010fca000800063f */
[----:B------:R1:W4:Y:S02]  /*1550*/  @!UP2 SYNCS.EXCH.64 URZ, [UR7+0x18010], UR12 ;  /* 0x0180100c073fa5b2 */ /* 0x0003240008000100 */
[----:B----4-:R-:W-:Y:S06]  /*1560*/  BAR.SYNC.DEFER_BLOCKING 0x0 ;  /* 0x0000000000007b1d */ /* 0x010fec0000010000 */
[----:B------:R1:W4:Y:S01]  /*1570*/  @!UP3 SYNCS.EXCH.64 URZ, [UR7+0x18018], UR4 ;  /* 0x01801804073fb5b2 */ /* 0x0003220008000100 */
[----:B------:R-:W-:Y:S05]  /*1580*/  @!P1 BRA `(.L_x_47) ;  /* 0x0000000400589947 */ /* 0x000fea0003800000 */
[----:B------:R-:W-:Y:S02]  /*1590*/  CS2R R24, SRZ ;  /* 0x0000000000187805 */ /* 0x000fe4000001ff00 */
[----:B------:R-:W-:Y:S02]  /*15a0*/  CS2R R26, SRZ ;  /* 0x00000000001a7805 */ /* 0x000fe4000001ff00 */
[----:B------:R-:W-:Y:S02]  /*15b0*/  CS2R R28, SRZ ;  /* 0x00000000001c7805 */ /* 0x000fe4000001ff00 */
[----:B------:R-:W-:Y:S02]  /*15c0*/  CS2R R30, SRZ ;  /* 0x00000000001e7805 */ /* 0x000fe4000001ff00 */
[----:B------:R-:W-:Y:S02]  /*15d0*/  CS2R R32, SRZ ;  /* 0x0000000000207805 */ /* 0x000fe4000001ff00 */
[----:B------:R-:W-:-:S02]  /*15e0*/  CS2R R34, SRZ ;  /* 0x0000000000227805 */ /* 0x000fc4000001ff00 */
        /* <DEDUP_REMOVED lines=9> */
[----:B------:R-:W-:Y:S01]  /*1680*/  CS2R R54, SRZ ;  /* 0x0000000000367805 */ /* 0x000fe2000001ff00 */
[----:B-1----:R-:W-:Y:S01]  /*1690*/  UMOV UR4, URZ ;  /* 0x0000003f00047c82 */ /* 0x002fe20008000000 */
[----:B------:R-:W-:-:S05]  /*16a0*/  UMOV UR10, URZ ;  /* 0x0000003f000a7c82 */ /* 0x000fca0008000000 */
.L_x_49:
[----:B----4-:R-:W-:Y:S01]  /*16b0*/  BAR.SYNC.DEFER_BLOCKING 0x0 ;  /* 0x0000000000007b1d */ /* 0x010fe20000010000 */
[----:B------:R-:W-:Y:S01]  /*16c0*/  ULEA UR5, UR4, UR7, 0x3 ;  /* 0x0000000704057291 */ /* 0x000fe2000f8e183f */
[----:B-----5:R-:W-:Y:S01]  /*16d0*/  @!P2 IMAD.MOV.U32 R2, RZ, RZ, 0x6000 ;  /* 0x00006000ff02a424 */ /* 0x020fe200078e00ff */
[----:B------:R-:W-:Y:S01]  /*16e0*/  ELECT P0, URZ, PT ;  /* 0x00000000003f782f */ /* 0x000fe20003800000 */
[----:B------:R-:W-:-:S03]  /*16f0*/  ULEA UR8, UR4, UR7, 0xd ;  /* 0x0000000704087291 */ /* 0x000fc6000f8e683f */
[----:B------:R-:W-:Y:S02]  /*1700*/  ISETP.LT.U32.AND P0, PT, R6, 0x20, P0 ;  /* 0x000000200600780c */ /* 0x000fe40000701070 */
[----:B------:R-:W-:Y:S01]  /*1710*/  ELECT P1, URZ, PT ;  /* 0x00000000003f782f */ /* 0x000fe20003820000 */
[----:B------:R-:W-:-:S03]  /*1720*/  UIADD3 UR8, UR8, 0x10000, URZ ;  /* 0x0001000008087890 */ /* 0x000fc6000fffe03f */
[----:B------:R-:W-:Y:S01]  /*1730*/  ISETP.LT.U32.AND P1, PT, R6, 0x40, P1 ;  /* 0x000000400600780c */ /* 0x000fe20000f21070 */
[----:B------:R-:W-:Y:S02]  /*1740*/  ULEA UR6, UR4, UR7, 0xe ;  /* 0x0000000704067291 */ /* 0x000fe4000f8e703f */
[----:B------:R-:W-:Y:S01]  /*1750*/  ULOP3.LUT UR26, UR22, 0x1, URZ, 0xc0, !UPT ;  /* 0x00000001161a7892 */ /* 0x000fe2000f8ec03f */
[----:B------:R-:W-:-:S03]  /*1760*/  UMOV UR27, UR10 ;  /* 0x0000000a001b7c82 */ /* 0x000fc60008000000 */
[----:B------:R-:W-:Y:S01]  /*1770*/  ULEA UR24, UR26, UR6, 0xd ;  /* 0x000000061a187291 */ /* 0x000fe2000f8e683f */
[----:B------:R-:W-:Y:S01]  /*1780*/  VOTEU.ANY UP0, P0 ;  /* 0x00000000003f7886 */ /* 0x000fe20000000100 */
[----:B------:R-:W-:Y:S01]  /*1790*/  VOTEU.ANY UP2, P0 ;  /* 0x00000000003f7886 */ /* 0x000fe20000040100 */
[----:B------:R-:W-:Y:S01]  /*17a0*/  ULEA UR26, UR26, UR23, 0x6 ;  /* 0x000000171a1a7291 */ /* 0x000fe2000f8e303f */
[----:B------:R1:W-:Y:S02]  /*17b0*/  @!P2 SYNCS.ARRIVE.TRANS64 RZ, [UR5+0x18000], R2 ;  /* 0x01800002ffffa9a7 */ /* 0x0003e40008000005 */
[----:B------:R-:W-:Y:S01]  /*17c0*/  VOTEU.ANY UP1, P1 ;  /* 0x00000000003f7886 */ /* 0x000fe20000820100 */
[----:B------:R-:W-:Y:S01]  /*17d0*/  @UP0 UIADD3 UR9, UR5, 0x18000, URZ ;  /* 0x0001800005090890 */ /* 0x000fe2000fffe03f */
[----:B------:R-:W-:Y:S01]  /*17e0*/  @UP0 UMOV UR12, UR16 ;  /* 0x00000010000c0c82 */ /* 0x000fe20008000000 */
[----:B------:R-:W-:Y:S01]  /*17f0*/  @UP0 UMOV UR13, UR17 ;  /* 0x00000011000d0c82 */ /* 0x000fe20008000000 */
[----:B------:R-:W-:Y:S01]  /*1800*/  BAR.SYNC.DEFER_BLOCKING 0x0 ;  /* 0x0000000000007b1d */ /* 0x000fe20000010000 */
[----:B------:R-:W-:Y:S01]  /*1810*/  @UP1 UIADD3 UR25, UR5, 0x18000, URZ ;  /* 0x0001800005191890 */ /* 0x000fe2000fffe03f */
[----:B-1----:R-:W-:-:S04]  /*1820*/  SHF.L.U32 R2, R7, 0x1f, RZ ;  /* 0x0000001f07027819 */ /* 0x002fc800000006ff */
[----:B------:R-:W-:Y:S01]  /*1830*/  VOTEU.ANY UP3, P1 ;  /* 0x00000000003f7886 */ /* 0x000fe20000860100 */
[----:B------:R-:W-:Y:S01]  /*1840*/  @UP1 UMOV UR14, UR18 ;  /* 0x00000012000e1c82 */ /* 0x000fe20008000000 */
[----:B------:R-:W-:Y:S01]  /*1850*/  @UP1 UMOV UR15, UR19 ;  /* 0x00000013000f1c82 */ /* 0x000fe20008000000 */
[----:B------:R1:W-:Y:S01]  /*1860*/  @UP2 UTMALDG.2D [UR8], [UR12] ;  /* 0x000000080c0025b4 */ /* 0x0003e20008008000 */
[----:B------:R4:W-:Y:S06]  /*1870*/  MEMBAR.ALL.CTA ;  /* 0x0000000000007992 */ /* 0x0009ec0000008000 */
[----:B----4-:R-:W4:Y:S02]  /*1880*/  FENCE.VIEW.ASYNC.S ;  /* 0x00000000000073c6 */ /* 0x010f240000000000 */
[----:B----4-:R-:W-:Y:S06]  /*1890*/  BAR.SYNC.DEFER_BLOCKING 0x0 ;  /* 0x0000000000007b1d */ /* 0x010fec0000010000 */
[----:B------:R1:W-:Y:S02]  /*18a0*/  @UP3 UTMALDG.2D [UR24], [UR14] ;  /* 0x000000180e0035b4 */ /* 0x0003e40008008000 */
[----:B------:R-:W-:Y:S06]  /*18b0*/  BAR.SYNC.DEFER_BLOCKING 0x0 ;  /* 0x0000000000007b1d */ /* 0x000fec0000010000 */
[----:B------:R-:W4:Y:S02]  /*18c0*/  SYNCS.PHASECHK.TRANS64.TRYWAIT P0, [UR5+0x18000], R2 ;  /* 0x01800002ff0075a7 */ /* 0x000f240008000145 */
[----:B-1--4-:R-:W-:Y:S05]  /*18d0*/  @!P0 BRA `(.L_x_48) ;  /* 0x00000004007c8947 */ /* 0x012fea0003800000 */
.L_x_50:
[----:B------:R-:W-:Y:S01]  /*18e0*/  USHF.L.U32 UR5, UR22, 0x7, URZ ;  /* 0x0000000716057899 */ /* 0x000fe2000800063f */
[----:B------:R-:W-:Y:S02]  /*18f0*/  WARPGROUP.DEPBAR.LE gsb0, 0x0 ;  /* 0x00008000000079c5 */ /* 0x000fe40000010000 */
[----:B------:R-:W-:Y:S01]  /*1900*/  USHF.R.U32.HI UR12, URZ, 0x4, UR8 ;  /* 0x000000043f0c7899 */ /* 0x000fe20008011608 */
[----:B------:R-:W-:Y:S01]  /*1910*/  WARPGROUP.ARRIVE ;  /* 0x00000000000079c5 */ /* 0x000fe20000000000 */
[----:B------:R-:W-:Y:S01]  /*1920*/  ULOP3.LUT UR5, UR5, 0x200, URZ, 0xc0, !UPT ;  /* 0x0000020005057892 */ /* 0x000fe2000f8ec03f */
[----:B------:R-:W1:Y:S01]  /*1930*/  LDC R2, c[0x0][0x230] ;  /* 0x00008c00ff027b82 */ /* 0x000e620000000800 */
[----:B------:R-:W-:Y:S02]  /*1940*/  USGXT.U32 UR12, UR12, 0xe ;  /* 0x0000000e0c0c789a */ /* 0x000fe40008000000 */
[----:B------:R-:W-:Y:S01]  /*1950*/  ULEA.HI UR5, UR6, UR5, URZ, 0x1c ;  /* 0x0000000506057291 */ /* 0x000fe2000f8fe03f */
[----:B------:R-:W-:Y:S01]  /*1960*/  UMOV UR13, 0x40000040 ;  /* 0x40000040000d7882 */ /* 0x000fe20000000000 */
[----:B------:R-:W-:-:S02]  /*1970*/  UMOV UR15, 0x40000040 ;  /* 0x40000040000f7882 */ /* 0x000fc40000000000 */
[----:B------:R-:W-:Y:S01]  /*1980*/  ULOP3.LUT UR14, UR5, 0x3fff, URZ, 0xc0, !UPT ;  /* 0x00003fff050e7892 */ /* 0x000fe2000f8ec03f */
[----:B------:R-:W-:Y:S02]  /*1990*/  UMOV UR6, URZ ;  /* 0x0000003f00067c82 */ /* 0x000fe40008000000 */
[----:B------:R-:W-:Y:S01]  /*19a0*/  UMOV UR5, URZ ;  /* 0x0000003f00057c82 */ /* 0x000fe20008000000 */
[----:B------:R-:W-:Y:S02]  /*19b0*/  UIADD3 UR10, UR10, 0x40, URZ ;  /* 0x000000400a0a7890 */ /* 0x000fe4000fffe03f */
[----:B------:R-:W-:-:S03]  /*19c0*/  UIADD3 UR4, UR4, 0x1, URZ ;  /* 0x0000000104047890 */ /* 0x000fc6000fffe03f */
[----:B------:R-:W-:Y:S01]  /*19d0*/  HGMMA.64x64x16.F32.BF16 R24, gdesc[UR12].tnspB, R24 ;  /* 0x40e000000c1879f0 */ /* 0x000fe20008701818 */
[----:B------:R-:W-:Y:S02]  /*19e0*/  UIADD3 UR12, UP0, UR12, 0x2, URZ ;  /* 0x000000020c0c7890 */ /* 0x000fe4000ff1e03f */
[----:B------:R-:W-:Y:S02]  /*19f0*/  UIADD3 UR14, UP1, UR14, 0x80, URZ ;  /* 0x000000800e0e7890 */ /* 0x000fe4000ff3e03f */
[----:B------:R-:W-:Y:S02]  /*1a00*/  UIADD3.X UR13, UR5, 0x40000040, URZ, UP0, !UPT ;  /* 0x40000040050d7890 */ /* 0x000fe400087fe43f */
[----:B------:R-:W-:Y:S01]  /*1a10*/  UIADD3.X UR15, UR6, 0x40000040, URZ, UP1, !UPT ;  /* 0x40000040060f7890 */ /* 0x000fe20008ffe43f */
[----:B-1----:R-:W-:Y:S01]  /*1a20*/  ISETP.LE.AND P0, PT, R2, UR10, PT ;  /* 0x0000000a02007c0c */ /* 0x002fe2000bf03270 */
[----:B------:R-:W-:Y:S02]  /*1a30*/  UIADD3.64 UR24, UR12, 0x2, URZ ;  /* 0x000000020c187897 */ /* 0x000fe4000fffe03f */
[----:B------:R-:W-:-:S02]  /*1a40*/  UIADD3.64 UR26, UR14, 0x80, URZ ;  /* 0x000000800e1a7897 */ /* 0x000fc4000fffe03f */
[----:B------:R-:W-:-:S04]  /*1a50*/  UISETP.NE.U32.AND UP0, UPT, UR4, 0x4, UPT ;  /* 0x000000040400788c */ /* 0x000fc8000bf05070 */
[----:B------:R-:W-:Y:S02]  /*1a60*/  USEL UR5, URZ, 0x1, UP0 ;  /* 0x000000013f057887 */ /* 0x000fe40008000000 */
[----:B------:R-:W-:-:S04]  /*1a70*/  USEL UR4, UR4, URZ, UP0 ;  /* 0x0000003f04047287 */ /* 0x000fc80008000000 */
[----:B------:R-:W-:Y:S01]  /*1a80*/  LOP3.LUT R7, R7, UR5, RZ, 0x3c, !PT ;  /* 0x0000000507077c12 */ /* 0x000fe2000f8e3cff */
[----:B------:R-:W-:Y:S01]  /*1a90*/  HGMMA.64x64x16.F32.BF16 R24, gdesc[UR12].tnspB, R24 ;  /* 0x40e000000c1879f0 */ /* 0x000fe20008701818 */
[----:B------:R-:W-:Y:S02]  /*1aa0*/  UIADD3.64 UR12, UR12, 0x4, URZ ;  /* 0x000000040c0c7897 */ /* 0x000fe4000fffe03f */
[----:B------:R-:W-:Y:S01]  /*1ab0*/  UIADD3.64 UR14, UR14, 0x100, URZ ;  /* 0x000001000e0e7897 */ /* 0x000fe2000fffe03f */
[----:B------:R-:W-:Y:S08]  /*1ac0*/  HGMMA.64x64x16.F32.BF16 R24, gdesc[UR24].tnspB, R24 ;  /* 0x40e00000181879f0 */ /* 0x000ff00008701818 */
[----:B------:R-:W-:Y:S01]  /*1ad0*/  HGMMA.64x64x16.F32.BF16 R24, gdesc[UR12].tnspB, R24, gsb0 ;  /* 0x40e000000c1879f0 */ /* 0x000fe20008001818 */
[----:B------:R-:W-:Y:S05]  /*1ae0*/  @!P0 BRA `(.L_x_49) ;  /* 0xfffffff800f08947 */ /* 0x000fea000383ffff */
.L_x_47:
[----:B------:R-:W-:Y:S02]  /*1af0*/  WARPGROUP.DEPBAR.LE gsb0, 0x0 ;  /* 0x00008000000079c5 */ /* 0x000fe40000010000 */
[----:B----4-:R-:W-:Y:S01]  /*1b00*/  BAR.SYNC.DEFER_BLOCKING 0x0 ;  /* 0x0000000000007b1d */ /* 0x010fe20000010000 */
[C---:B-----5:R-:W-:Y:S01]  /*1b10*/  IMAD.SHL.U32 R2, R0.reuse, 0x80, RZ ;  /* 0x0000008000027824 */ /* 0x060fe200078e00ff */
[----:B------:R-:W-:Y:S01]  /*1b20*/  F2FP.BF16.F32.PACK_AB R24, R25, R24 ;  /* 0x000000181918723e */ /* 0x000fe200000010ff */
[----:B------:R-:W-:Y:S01]  /*1b30*/  IMAD.SHL.U32 R3, R0, 0x40, RZ ;  /* 0x0000004000037824 */ /* 0x000fe200078e00ff */
[----:B------:R-:W-:Y:S02]  /*1b40*/  F2FP.BF16.F32.PACK_AB R25, R27, R26 ;  /* 0x0000001a1b19723e */ /* 0x000fe400000010ff */
[----:B------:R-:W-:Y:S02]  /*1b50*/  ELECT P0, URZ, PT ;  /* 0x00000000003f782f */ /* 0x000fe40003800000 */
[----:B------:R-:W-:Y:S01]  /*1b60*/  LOP3.LUT R2, R2, 0x780, RZ, 0xc0, !PT ;  /* 0x0000078002027812 */ /* 0x000fe200078ec0ff */
[----:B------:R-:W-:Y:S01]  /*1b70*/  ULOP3.LUT UR22, UR22, 0x1, URZ, 0xc0, !UPT ;  /* 0x0000000116167892 */ /* 0x000fe2000f8ec03f */
[----:B------:R-:W-:Y:S01]  /*1b80*/  F2FP.BF16.F32.PACK_AB R32, R33, R32 ;  /* 0x000000202120723e */ /* 0x000fe200000010ff */
[----:B------:R-:W-:Y:S01]  /*1b90*/  UMOV UR10, UR11 ;  /* 0x0000000b000a7c82 */ /* 0x000fe20008000000 */
[----:B------:R-:W-:Y:S01]  /*1ba0*/  LOP3.LUT R4, R2, 0x3800, R3, 0xf8, !PT ;  /* 0x0000380002047812 */ /* 0x000fe200078ef803 */
[----:B------:R-:W-:Y:S01]  /*1bb0*/  IMAD.SHL.U32 R2, R0, 0x10, RZ ;  /* 0x0000001000027824 */ /* 0x000fe200078e00ff */
[----:B------:R-:W-:Y:S01]  /*1bc0*/  F2FP.BF16.F32.PACK_AB R26, R29, R28 ;  /* 0x0000001c1d1a723e */ /* 0x000fe200000010ff */
[----:B------:R-:W-:Y:S01]  /*1bd0*/  ULEA UR8, UR22, UR7, 0xd ;  /* 0x0000000716087291 */ /* 0x000fe2000f8e683f */
[----:B------:R-:W-:Y:S01]  /*1be0*/  F2FP.BF16.F32.PACK_AB R27, R31, R30 ;  /* 0x0000001e1f1b723e */ /* 0x000fe200000010ff */
[----:B------:R-:W-:Y:S01]  /*1bf0*/  ULEA UR9, UR22, UR23, 0x6 ;  /* 0x0000001716097291 */ /* 0x000fe2000f8e303f */
[----:B------:R-:W-:-:S02]  /*1c00*/  LOP3.LUT R3, R2, 0x70, RZ, 0xc0, !PT ;  /* 0x0000007002037812 */ /* 0x000fc400078ec0ff */
[----:B------:R-:W-:Y:S02]  /*1c10*/  F2FP.BF16.F32.PACK_AB R33, R35, R34 ;  /* 0x000000222321723e */ /* 0x000fe400000010ff */
[----:B------:R-:W-:Y:S02]  /*1c20*/  LOP3.LUT R3, R3, 0x10, R0, 0x78, !PT ;  /* 0x0000001003037812 */ /* 0x000fe400078e7800 */
[----:B------:R-:W-:Y:S01]  /*1c30*/  F2FP.BF16.F32.PACK_AB R40, R41, R40 ;  /* 0x000000282928723e */ /* 0x000fe200000010ff */
[----:B------:R-:W4:Y:S02]  /*1c40*/  @!P2 SYNCS.CCTL.IV [UR7+0x18000] ;  /* 0x01800000ff00a9b1 */ /* 0x000f240008000007 */
[----:B----4-:R-:W-:Y:S01]  /*1c50*/  BAR.SYNC.DEFER_BLOCKING 0x0 ;  /* 0x0000000000007b1d */ /* 0x010fe20000010000 */
[----:B------:R-:W-:Y:S02]  /*1c60*/  LOP3.LUT R3, R4, R3, RZ, 0xfc, !PT ;  /* 0x0000000304037212 */ /* 0x000fe400078efcff */
[----:B------:R-:W-:-:S02]  /*1c70*/  F2FP.BF16.F32.PACK_AB R34, R37, R36 ;  /* 0x000000242522723e */ /* 0x000fc400000010ff */
[C---:B------:R-:W-:Y:S01]  /*1c80*/  LOP3.LUT R2, R3.reuse, 0x20, RZ, 0x3c, !PT ;  /* 0x0000002003027812 */ /* 0x040fe200078e3cff */
[C---:B------:R-:W-:Y:S01]  /*1c90*/  VIADD R0, R3.reuse, UR7 ;  /* 0x0000000703007c36 */ /* 0x040fe20008000000 */
[C---:B------:R-:W-:Y:S02]  /*1ca0*/  LOP3.LUT R4, R3.reuse, 0x40, RZ, 0x3c, !PT ;  /* 0x0000004003047812 */ /* 0x040fe400078e3cff */
[----:B------:R-:W-:Y:S01]  /*1cb0*/  LOP3.LUT R3, R3, 0x60, RZ, 0x3c, !PT ;  /* 0x0000006003037812 */ /* 0x000fe200078e3cff */
[----:B------:R-:W-:Y:S01]  /*1cc0*/  VIADD R2, R2, UR7 ;  /* 0x0000000702027c36 */ /* 0x000fe20008000000 */
[----:B------:R-:W-:Y:S01]  /*1cd0*/  F2FP.BF16.F32.PACK_AB R35, R39, R38 ;  /* 0x000000262723723e */ /* 0x000fe200000010ff */
[----:B------:R-:W-:Y:S01]  /*1ce0*/  VIADD R4, R4, UR7 ;  /* 0x0000000704047c36 */ /* 0x000fe20008000000 */
[----:B------:R-:W-:Y:S01]  /*1cf0*/  F2FP.BF16.F32.PACK_AB R41, R43, R42 ;  /* 0x0000002a2b29723e */ /* 0x000fe200000010ff */
[----:B------:R-:W-:Y:S01]  /*1d00*/  VIADD R3, R3, UR7 ;  /* 0x0000000703037c36 */ /* 0x000fe20008000000 */
[----:B------:R-:W-:-:S02]  /*1d10*/  F2FP.BF16.F32.PACK_AB R48, R49, R48 ;  /* 0x000000303130723e */ /* 0x000fc400000010ff */
[----:B------:R-:W-:Y:S02]  /*1d20*/  F2FP.BF16.F32.PACK_AB R42, R45, R44 ;  /* 0x0000002c2d2a723e */ /* 0x000fe400000010ff */
[----:B------:R-:W-:Y:S02]  /*1d30*/  F2FP.BF16.F32.PACK_AB R43, R47, R46 ;  /* 0x0000002e2f2b723e */ /* 0x000fe400000010ff */
[----:B------:R-:W-:Y:S02]  /*1d40*/  F2FP.BF16.F32.PACK_AB R49, R51, R50 ;  /* 0x000000323331723e */ /* 0x000fe400000010ff */
[----:B------:R-:W-:Y:S01]  /*1d50*/  F2FP.BF16.F32.PACK_AB R50, R53, R52 ;  /* 0x000000343532723e */ /* 0x000fe200000010ff */
[----:B------:R-:W4:Y:S02]  /*1d60*/  @!P2 SYNCS.CCTL.IV [UR7+0x18008] ;  /* 0x01800800ff00a9b1 */ /* 0x000f240008000007 */
[----:B----4-:R-:W-:Y:S01]  /*1d70*/  BAR.SYNC.DEFER_BLOCKING 0x0 ;  /* 0x0000000000007b1d */ /* 0x010fe20000010000 */
[----:B------:R-:W-:-:S02]  /*1d80*/  F2FP.BF16.F32.PACK_AB R51, R55, R54 ;  /* 0x000000363733723e */ /* 0x000fc400000010ff */
[----:B------:R-:W-:-:S13]  /*1d90*/  ISETP.LT.U32.AND P0, PT, R6, 0x40, P0 ;  /* 0x000000400600780c */ /* 0x000fda0000701070 */
[----:B------:R-:W-:Y:S01]  /*1da0*/  VOTEU.ANY UP0, P0 ;  /* 0x00000000003f7886 */ /* 0x000fe20000000100 */
[----:B------:R-:W-:-:S04]  /*1db0*/  VOTEU.ANY UP1, P0 ;  /* 0x00000000003f7886 */ /* 0x000fc80000020100 */
[----:B-1----:R-:W-:Y:S01]  /*1dc0*/  @UP0 UMOV UR4, UR20 ;  /* 0x0000001400040c82 */ /* 0x002fe20008000000 */
[----:B------:R-:W-:Y:S01]  /*1dd0*/  @UP0 UMOV UR5, UR21 ;  /* 0x0000001500050c82 */ /* 0x000fe20008000000 */
[----:B------:R-:W1:Y:S02]  /*1de0*/  @!P2 SYNCS.CCTL.IV [UR7+0x18010] ;  /* 0x01801000ff00a9b1 */ /* 0x000e640008000007 */
[----:B-1----:R-:W-:Y:S06]  /*1df0*/  BAR.SYNC.DEFER_BLOCKING 0x0 ;  /* 0x0000000000007b1d */ /* 0x002fec0000010000 */
[----:B------:R-:W1:Y:S02]  /*1e00*/  @!P2 SYNCS.CCTL.IV [UR7+0x18018] ;  /* 0x01801800ff00a9b1 */ /* 0x000e640008000007 */
[----:B-1----:R-:W-:Y:S04]  /*1e10*/  STSM.16.M88.4 [R0], R24 ;  /* 0x0000001800007844 */ /* 0x002fe80000000200 */
[----:B------:R-:W-:Y:S04]  /*1e20*/  STSM.16.M88.4 [R2], R32 ;  /* 0x0000002002007844 */ /* 0x000fe80000000200 */
[----:B------:R-:W-:Y:S04]  /*1e30*/  STSM.16.M88.4 [R4], R40 ;  /* 0x0000002804007844 */ /* 0x000fe80000000200 */
[----:B------:R-:W-:Y:S01]  /*1e40*/  STSM.16.M88.4 [R3], R48 ;  /* 0x0000003003007844 */ /* 0x000fe20000000200 */
[----:B------:R1:W-:Y:S06]  /*1e50*/  MEMBAR.ALL.CTA ;  /* 0x0000000000007992 */ /* 0x0003ec0000008000 */
[----:B-1----:R-:W1:Y:S02]  /*1e60*/  FENCE.VIEW.ASYNC.S ;  /* 0x00000000000073c6 */ /* 0x002e640000000000 */
[----:B-1----:R-:W-:Y:S06]  /*1e70*/  BAR.SYNC.DEFER_BLOCKING 0x0 ;  /* 0x0000000000007b1d */ /* 0x002fec0000010000 */
[----:B------:R1:W-:Y:S01]  /*1e80*/  @UP1 UTMASTG.2D [UR8], [UR4] ;  /* 0x00000008040013b5 */ /* 0x0003e20008008000 */
[----:B------:R0:W-:Y:S01]  /*1e90*/  UTMACMDFLUSH ;  /* 0x00000000000079b7 */ /* 0x0001e20000000000 */
[----:B------:R-:W-:-:S04]  /*1ea0*/  DEPBAR.LE SB0, 0x0 ;  /* 0x000080000000791a */ /* 0x000fc80000000000 */
[----:B------:R-:W-:Y:S06]  /*1eb0*/  BAR.SYNC.DEFER_BLOCKING 0x0 ;  /* 0x0000000000007b1d */ /* 0x000fec0000010000 */
[----:B-1----:R-:W-:Y:S05]  /*1ec0*/  EXIT ;  /* 0x000000000000794d */ /* 0x002fea0003800000 */
.L_x_48:
[----:B------:R-:W1:Y:S02]  /*1ed0*/  SYNCS.PHASECHK.TRANS64.TRYWAIT P0, [UR5+0x18000], R2 ;  /* 0x01800002ff0075a7 */ /* 0x000e640008000145 */
[----:B-1----:R-:W-:Y:S05]  /*1ee0*/  @!P0 BRA `(.L_x_48) ;  /* 0xfffffffc00f88947 */ /* 0x002fea000383ffff */
[----:B------:R-:W-:Y:S05]  /*1ef0*/  BRA `(.L_x_50) ;  /* 0xfffffff800787947 */ /* 0x000fea000383ffff */
.L_x_51:
[----:B------:R-:W-:-:S00]  /*1f00*/  BRA `(.L_x_51) ;  /* 0xfffffffc00fc7947 */ /* 0x000fc0000383ffff */
[----:B------:R-:W-:-:S00]  /*1f10*/  NOP ;  /* 0x0000000000007918 */ /* 0x000fc00000000000 */
        /* <DEDUP_REMOVED lines=14> */
.L_x_52:


//--------------------- .nv.shared.gluon_wgmma    --------------------------
	.section	.nv.shared.gluon_wgmma,"aw",@nobits
	.sectionflags	@""
	.align	16
	.zero		1024


//--------------------- .nv.shared.reserved.0     --------------------------
	.section	.nv.shared.reserved.0,"aw",@nobits
	.weak		__nv_reservedSMEM_offset_0_alias
	.size		__nv_reservedSMEM_offset_0_alias, 0, 0
	.other		__nv_reservedSMEM_offset_0_alias,@"STO_CUDA_RESERVED_SHARED STV_DEFAULT"
__nv_reservedSMEM_offset_0_alias:
	.zero		0


//--------------------- .nv.constant0.gluon_wgmma --------------------------
	.section	.nv.constant0.gluon_wgmma,"a",@progbits
	.sectionflags	@""
	.align	4
.nv.constant0.gluon_wgmma:
	.zero		608


//--------------------- SYMBOLS --------------------------

	.type		.nv.reservedSmem.offset0,@object
	.size		.nv.reservedSmem.offset0,0x4
